	.target	sm_90a

	.elftype	@"ET_EXEC"


//--------------------- .note.nv.tkinfo           --------------------------
	.section	.note.nv.tkinfo,"",@"SHT_NOTE"
	.sectionflags	@"SHF_NOTE_NV_TKINFO"
	.tkinfo
        /*0018*/ 	.word	0x00000002
        /*0030*/ 	.string	""
        /*0030*/ 	.string	"ptxas"
        /*0030*/ 	.string	"Cuda compilation tools, release 13.0, V13.0.88"
        /*0030*/ 	.string	"Build cuda_13.0.r13.0/compiler.36424714_0"
        /*0030*/ 	.string	"-v  -suppress-debug-info  -lineinfo  -arch sm_90a "



//--------------------- .note.nv.cuinfo           --------------------------
	.section	.note.nv.cuinfo,"",@"SHT_NOTE"
	.sectionflags	@"SHF_NOTE_NV_CUINFO"
        /*0018*/ 	.short	0x0002
        /*001a*/ 	.short	0x005a
        /*001c*/ 	.short	0x0082
	.zero		2


//--------------------- .nv.info                  --------------------------
	.section	.nv.info,"",@"SHT_CUDA_INFO"
	.align	4


	//----- nvinfo : EIATTR_REGCOUNT
	.align		4
        /*0000*/ 	.byte	0x04, 0x2f
        /*0002*/ 	.short	(.L_2 - .L_1)
	.align		4
.L_1:
        /*0004*/ 	.word	index@(attn_fwd)
        /*0008*/ 	.word	0x00000038


	//----- nvinfo : EIATTR_FRAME_SIZE
	.align		4
.L_2:
        /*000c*/ 	.byte	0x04, 0x11
        /*000e*/ 	.short	(.L_4 - .L_3)
	.align		4
.L_3:
        /*0010*/ 	.word	index@(attn_fwd)
        /*0014*/ 	.word	0x00000000


	//----- nvinfo : EIATTR_MIN_STACK_SIZE
	.align		4
.L_4:
        /*0018*/ 	.byte	0x04, 0x12
        /*001a*/ 	.short	(.L_6 - .L_5)
	.align		4
.L_5:
        /*001c*/ 	.word	index@(attn_fwd)
        /*0020*/ 	.word	0x00000000
.L_6:


//--------------------- .nv.compat                --------------------------
	.section	.nv.compat,"",@"SHT_CUDA_COMPAT_INFO"
	.align	4
        /*0000*/ 	.byte	0x02, 0x09, 0x01, 0x00, 0x02, 0x02, 0x04, 0x00, 0x02, 0x05, 0x05, 0x00, 0x03, 0x07, 0x01, 0x01
        /*0010*/ 	.byte	0x02, 0x03, 0x00, 0x00, 0x02, 0x06, 0x01, 0x00, 0x04, 0x0b, 0x08, 0x00, 0x00, 0x00, 0x00, 0x00
        /*0020*/ 	.byte	0x00, 0x00, 0x00, 0x00


//--------------------- .nv.info.attn_fwd         --------------------------
	.section	.nv.info.attn_fwd,"",@"SHT_CUDA_INFO"
	.sectionflags	@""
	.align	4


	//----- nvinfo : EIATTR_CUDA_API_VERSION
	.align		4
        /*0000*/ 	.byte	0x04, 0x37
        /*0002*/ 	.short	(.L_8 - .L_7)
.L_7:
        /*0004*/ 	.word	0x00000082


	//----- nvinfo : EIATTR_KPARAM_INFO
	.align		4
.L_8:
        /*0008*/ 	.byte	0x04, 0x17
        /*000a*/ 	.short	(.L_10 - .L_9)
.L_9:
        /*000c*/ 	.word	0x00000000
        /*0010*/ 	.short	0x0019
        /*0012*/ 	.short	0x0080
        /*0014*/ 	.byte	0x00, 0xf4, 0x21, 0x00


	//----- nvinfo : EIATTR_KPARAM_INFO
	.align		4
.L_10:
        /*0018*/ 	.byte	0x04, 0x17
        /*001a*/ 	.short	(.L_12 - .L_11)
.L_11:
        /*001c*/ 	.word	0x00000000
        /*0020*/ 	.short	0x0018
        /*0022*/ 	.short	0x0078
        /*0024*/ 	.byte	0x00, 0xf4, 0x21, 0x00


	//----- nvinfo : EIATTR_KPARAM_INFO
	.align		4
.L_12:
        /*0028*/ 	.byte	0x04, 0x17
        /*002a*/ 	.short	(.L_14 - .L_13)
.L_13:
        /*002c*/ 	.word	0x00000000
        /*0030*/ 	.short	0x0017
        /*0032*/ 	.short	0x0070
        /*0034*/ 	.byte	0x00, 0xf0, 0x11, 0x00


	//----- nvinfo : EIATTR_KPARAM_INFO
	.align		4
.L_14:
        /*0038*/ 	.byte	0x04, 0x17
        /*003a*/ 	.short	(.L_16 - .L_15)
.L_15:
        /*003c*/ 	.word	0x00000000
        /*0040*/ 	.short	0x0016
        /*0042*/ 	.short	0x006c
        /*0044*/ 	.byte	0x00, 0xf0, 0x11, 0x00


	//----- nvinfo : EIATTR_KPARAM_INFO
	.align		4
.L_16:
        /*0048*/ 	.byte	0x04, 0x17
        /*004a*/ 	.short	(.L_18 - .L_17)
.L_17:
        /*004c*/ 	.word	0x00000000
        /*0050*/ 	.short	0x0015
        /*0052*/ 	.short	0x0068
        /*0054*/ 	.byte	0x00, 0xf0, 0x11, 0x00


	//----- nvinfo : EIATTR_KPARAM_INFO
	.align		4
.L_18:
        /*0058*/ 	.byte	0x04, 0x17
        /*005a*/ 	.short	(.L_20 - .L_19)
.L_19:
        /*005c*/ 	.word	0x00000000
        /*0060*/ 	.short	0x0014
        /*0062*/ 	.short	0x0064
        /*0064*/ 	.byte	0x00, 0xf0, 0x11, 0x00


	//----- nvinfo : EIATTR_KPARAM_INFO
	.align		4
.L_20:
        /*0068*/ 	.byte	0x04, 0x17
        /*006a*/ 	.short	(.L_22 - .L_21)
.L_21:
        /*006c*/ 	.word	0x00000000
        /*0070*/ 	.short	0x0013
        /*0072*/ 	.short	0x0060
        /*0074*/ 	.byte	0x00, 0xf0, 0x11, 0x00


	//----- nvinfo : EIATTR_KPARAM_INFO
	.align		4
.L_22:
        /*0078*/ 	.byte	0x04, 0x17
        /*007a*/ 	.short	(.L_24 - .L_23)
.L_23:
        /*007c*/ 	.word	0x00000000
        /*0080*/ 	.short	0x0012
        /*0082*/ 	.short	0x005c
        /*0084*/ 	.byte	0x00, 0xf0, 0x11, 0x00


	//----- nvinfo : EIATTR_KPARAM_INFO
	.align		4
.L_24:
        /*0088*/ 	.byte	0x04, 0x17
        /*008a*/ 	.short	(.L_26 - .L_25)
.L_25:
        /*008c*/ 	.word	0x00000000
        /*0090*/ 	.short	0x0011
        /*0092*/ 	.short	0x0058
        /*0094*/ 	.byte	0x00, 0xf0, 0x11, 0x00


	//----- nvinfo : EIATTR_KPARAM_INFO
	.align		4
.L_26:
        /*0098*/ 	.byte	0x04, 0x17
        /*009a*/ 	.short	(.L_28 - .L_27)
.L_27:
        /*009c*/ 	.word	0x00000000
        /*00a0*/ 	.short	0x0010
        /*00a2*/ 	.short	0x0054
        /*00a4*/ 	.byte	0x00, 0xf0, 0x11, 0x00


	//----- nvinfo : EIATTR_KPARAM_INFO
	.align		4
.L_28:
        /*00a8*/ 	.byte	0x04, 0x17
        /*00aa*/ 	.short	(.L_30 - .L_29)
.L_29:
        /*00ac*/ 	.word	0x00000000
        /*00b0*/ 	.short	0x000f
        /*00b2*/ 	.short	0x0050
        /*00b4*/ 	.byte	0x00, 0xf0, 0x11, 0x00


	//----- nvinfo : EIATTR_KPARAM_INFO
	.align		4
.L_30:
        /*00b8*/ 	.byte	0x04, 0x17
        /*00ba*/ 	.short	(.L_32 - .L_31)
.L_31:
        /*00bc*/ 	.word	0x00000000
        /*00c0*/ 	.short	0x000e
        /*00c2*/ 	.short	0x004c
        /*00c4*/ 	.byte	0x00, 0xf0, 0x11, 0x00


	//----- nvinfo : EIATTR_KPARAM_INFO
	.align		4
.L_32:
        /*00c8*/ 	.byte	0x04, 0x17
        /*00ca*/ 	.short	(.L_34 - .L_33)
.L_33:
        /*00cc*/ 	.word	0x00000000
        /*00d0*/ 	.short	0x000d
        /*00d2*/ 	.short	0x0048
        /*00d4*/ 	.byte	0x00, 0xf0, 0x11, 0x00


	//----- nvinfo : EIATTR_KPARAM_INFO
	.align		4
.L_34:
        /*00d8*/ 	.byte	0x04, 0x17
        /*00da*/ 	.short	(.L_36 - .L_35)
.L_35:
        /*00dc*/ 	.word	0x00000000
        /*00e0*/ 	.short	0x000c
        /*00e2*/ 	.short	0x0044
        /*00e4*/ 	.byte	0x00, 0xf0, 0x11, 0x00


	//----- nvinfo : EIATTR_KPARAM_INFO
	.align		4
.L_36:
        /*00e8*/ 	.byte	0x04, 0x17
        /*00ea*/ 	.short	(.L_38 - .L_37)
.L_37:
        /*00ec*/ 	.word	0x00000000
        /*00f0*/ 	.short	0x000b
        /*00f2*/ 	.short	0x0040
        /*00f4*/ 	.byte	0x00, 0xf0, 0x11, 0x00


	//----- nvinfo : EIATTR_KPARAM_INFO
	.align		4
.L_38:
        /*00f8*/ 	.byte	0x04, 0x17
        /*00fa*/ 	.short	(.L_40 - .L_39)
.L_39:
        /*00fc*/ 	.word	0x00000000
        /*0100*/ 	.short	0x000a
        /*0102*/ 	.short	0x003c
        /*0104*/ 	.byte	0x00, 0xf0, 0x11, 0x00


	//----- nvinfo : EIATTR_KPARAM_INFO
	.align		4
.L_40:
        /*0108*/ 	.byte	0x04, 0x17
        /*010a*/ 	.short	(.L_42 - .L_41)
.L_41:
        /*010c*/ 	.word	0x00000000
        /*0110*/ 	.short	0x0009
        /*0112*/ 	.short	0x0038
        /*0114*/ 	.byte	0x00, 0xf0, 0x11, 0x00


	//----- nvinfo : EIATTR_KPARAM_INFO
	.align		4
.L_42:
        /*0118*/ 	.byte	0x04, 0x17
        /*011a*/ 	.short	(.L_44 - .L_43)
.L_43:
        /*011c*/ 	.word	0x00000000
        /*0120*/ 	.short	0x0008
        /*0122*/ 	.short	0x0034
        /*0124*/ 	.byte	0x00, 0xf0, 0x11, 0x00


	//----- nvinfo : EIATTR_KPARAM_INFO
	.align		4
.L_44:
        /*0128*/ 	.byte	0x04, 0x17
        /*012a*/ 	.short	(.L_46 - .L_45)
.L_45:
        /*012c*/ 	.word	0x00000000
        /*0130*/ 	.short	0x0007
        /*0132*/ 	.short	0x0030
        /*0134*/ 	.byte	0x00, 0xf0, 0x11, 0x00


	//----- nvinfo : EIATTR_KPARAM_INFO
	.align		4
.L_46:
        /*0138*/ 	.byte	0x04, 0x17
        /*013a*/ 	.short	(.L_48 - .L_47)
.L_47:
        /*013c*/ 	.word	0x00000000
        /*0140*/ 	.short	0x0006
        /*0142*/ 	.short	0x002c
        /*0144*/ 	.byte	0x00, 0xf0, 0x11, 0x00


	//----- nvinfo : EIATTR_KPARAM_INFO
	.align		4
.L_48:
        /*0148*/ 	.byte	0x04, 0x17
        /*014a*/ 	.short	(.L_50 - .L_49)
.L_49:
        /*014c*/ 	.word	0x00000000
        /*0150*/ 	.short	0x0005
        /*0152*/ 	.short	0x0028
        /*0154*/ 	.byte	0x00, 0xf0, 0x11, 0x00


	//----- nvinfo : EIATTR_KPARAM_INFO
	.align		4
.L_50:
        /*0158*/ 	.byte	0x04, 0x17
        /*015a*/ 	.short	(.L_52 - .L_51)
.L_51:
        /*015c*/ 	.word	0x00000000
        /*0160*/ 	.short	0x0004
        /*0162*/ 	.short	0x0020
        /*0164*/ 	.byte	0x00, 0xf4, 0x21, 0x00


	//----- nvinfo : EIATTR_KPARAM_INFO
	.align		4
.L_52:
        /*0168*/ 	.byte	0x04, 0x17
        /*016a*/ 	.short	(.L_54 - .L_53)
.L_53:
        /*016c*/ 	.word	0x00000000
        /*0170*/ 	.short	0x0003
        /*0172*/ 	.short	0x0018
        /*0174*/ 	.byte	0x00, 0xf4, 0x21, 0x00


	//----- nvinfo : EIATTR_KPARAM_INFO
	.align		4
.L_54:
        /*0178*/ 	.byte	0x04, 0x17
        /*017a*/ 	.short	(.L_56 - .L_55)
.L_55:
        /*017c*/ 	.word	0x00000000
        /*0180*/ 	.short	0x0002
        /*0182*/ 	.short	0x0010
        /*0184*/ 	.byte	0x00, 0xf4, 0x21, 0x00


	//----- nvinfo : EIATTR_KPARAM_INFO
	.align		4
.L_56:
        /*0188*/ 	.byte	0x04, 0x17
        /*018a*/ 	.short	(.L_58 - .L_57)
.L_57:
        /*018c*/ 	.word	0x00000000
        /*0190*/ 	.short	0x0001
        /*0192*/ 	.short	0x0008
        /*0194*/ 	.byte	0x00, 0xf4, 0x21, 0x00


	//----- nvinfo : EIATTR_KPARAM_INFO
	.align		4
.L_58:
        /*0198*/ 	.byte	0x04, 0x17
        /*019a*/ 	.short	(.L_60 - .L_59)
.L_59:
        /*019c*/ 	.word	0x00000000
        /*01a0*/ 	.short	0x0000
        /*01a2*/ 	.short	0x0000
        /*01a4*/ 	.byte	0x00, 0xf4, 0x21, 0x00


	//----- nvinfo : EIATTR_SPARSE_MMA_MASK
	.align		4
.L_60:
        /*01a8*/ 	.byte	0x03, 0x50
        /*01aa*/ 	.short	0x0000


	//----- nvinfo : EIATTR_MAXREG_COUNT
	.align		4
        /*01ac*/ 	.byte	0x03, 0x1b
        /*01ae*/ 	.short	0x00ff


	//----- nvinfo : EIATTR_NUM_BARRIERS
	.align		4
        /*01b0*/ 	.byte	0x02, 0x4c
        /*01b2*/ 	.byte	0x01
	.zero		1


	//----- nvinfo : EIATTR_MERCURY_ISA_VERSION
	.align		4
        /*01b4*/ 	.byte	0x03, 0x5f
        /*01b6*/ 	.short	0x0101


	//----- nvinfo : EIATTR_COOP_GROUP_MASK_REGIDS
	.align		4
        /*01b8*/ 	.byte	0x04, 0x29
        /*01ba*/ 	.short	(.L_62 - .L_61)


	//   ....[0]....
.L_61:
        /*01bc*/ 	.word	0xffffffff


	//   ....[1]....
        /*01c0*/ 	.word	0xffffffff


	//   ....[2]....
        /*01c4*/ 	.word	0xffffffff


	//   ....[3]....
        /*01c8*/ 	.word	0xffffffff


	//   ....[4]....
        /*01cc*/ 	.word	0xffffffff


	//   ....[5]....
        /*01d0*/ 	.word	0xffffffff


	//   ....[6]....
        /*01d4*/ 	.word	0xffffffff


	//   ....[7]....
        /*01d8*/ 	.word	0xffffffff


	//----- nvinfo : EIATTR_COOP_GROUP_INSTR_OFFSETS
	.align		4
.L_62:
        /*01dc*/ 	.byte	0x04, 0x28
        /*01de*/ 	.short	(.L_64 - .L_63)


	//   ....[0]....
.L_63:
        /*01e0*/ 	.word	0x00001060


	//   ....[1]....
        /*01e4*/ 	.word	0x00001090


	//   ....[2]....
        /*01e8*/ 	.word	0x00001140


	//   ....[3]....
        /*01ec*/ 	.word	0x00001170


	//   ....[4]....
        /*01f0*/ 	.word	0x00001560


	//   ....[5]....
        /*01f4*/ 	.word	0x00001580


	//   ....[6]....
        /*01f8*/ 	.word	0x000015e0


	//   ....[7]....
        /*01fc*/ 	.word	0x000015f0


	//----- nvinfo : EIATTR_EXIT_INSTR_OFFSETS
	.align		4
.L_64:
        /*0200*/ 	.byte	0x04, 0x1c
        /*0202*/ 	.short	(.L_66 - .L_65)


	//   ....[0]....
.L_65:
        /*0204*/ 	.word	0x00002750


	//   ....[1]....
        /*0208*/ 	.word	0x00002780


	//----- nvinfo : EIATTR_REQNTID
	.align		4
.L_66:
        /*020c*/ 	.byte	0x04, 0x10
        /*020e*/ 	.short	(.L_68 - .L_67)
.L_67:
        /*0210*/ 	.word	0x00000080
        /*0214*/ 	.word	0x00000001
        /*0218*/ 	.word	0x00000001


	//----- nvinfo : EIATTR_CBANK_PARAM_SIZE
	.align		4
.L_68:
        /*021c*/ 	.byte	0x03, 0x19
        /*021e*/ 	.short	0x0088


	//----- nvinfo : EIATTR_PARAM_CBANK
	.align		4
        /*0220*/ 	.byte	0x04, 0x0a
        /*0222*/ 	.short	(.L_70 - .L_69)
	.align		4
.L_69:
        /*0224*/ 	.word	index@(.nv.constant0.attn_fwd)
        /*0228*/ 	.short	0x0210
        /*022a*/ 	.short	0x0088


	//----- nvinfo : EIATTR_SW_WAR
	.align		4
.L_70:
        /*022c*/ 	.byte	0x04, 0x36
        /*022e*/ 	.short	(.L_72 - .L_71)
.L_71:
        /*0230*/ 	.word	0x00000008
.L_72:


//--------------------- .nv.callgraph             --------------------------
	.section	.nv.callgraph,"",@"SHT_CUDA_CALLGRAPH"
	.align	4
	.sectionentsize	8
	.align		4
        /*0000*/ 	.word	0x00000000
	.align		4
        /*0004*/ 	.word	0xffffffff
	.align		4
        /*0008*/ 	.word	0x00000000
	.align		4
        /*000c*/ 	.word	0xfffffffe
	.align		4
        /*0010*/ 	.word	0x00000000
	.align		4
        /*0014*/ 	.word	0xfffffffd
	.align		4
        /*0018*/ 	.word	0x00000000
	.align		4
        /*001c*/ 	.word	0xfffffffc


//--------------------- .nv.constant4             --------------------------
	.section	.nv.constant4,"a",@progbits
	.align	8
	.align		8
.nv.constant4:
        /*0000*/ 	.dword	_$_str


//--------------------- .text.attn_fwd            --------------------------
	.section	.text.attn_fwd,"ax",@progbits
	.align	128
        .global         attn_fwd
        .type           attn_fwd,@function
        .size           attn_fwd,(.L_x_3 - attn_fwd)
        .other          attn_fwd,@"STO_CUDA_ENTRY STV_DEFAULT"
attn_fwd:
.text.attn_fwd:
[----:B------:R-:W-:Y:S01]  /*0000*/  LDC R1, c[0x0][0x28] ;  /* 0x00000a00ff017b82 */ /* 0x000fe20000000800 */
[----:B------:R-:W0:Y:S07]  /*0010*/  S2R R4, SR_TID.X ;  /* 0x0000000000047919 */ /* 0x000e2e0000002100 */
[----:B------:R-:W1:Y:S01]  /*0020*/  S2UR UR7, SR_CTAID.Y ;  /* 0x00000000000779c3 */ /* 0x000e620000002600 */
[----:B------:R-:W-:Y:S01]  /*0030*/  ULDC.64 UR4, c[0x0][0x240] ;  /* 0x0000900000047ab9 */ /* 0x000fe20000000a00 */
[----:B------:R-:W-:Y:S01]  /*0040*/  ULDC.64 UR22, c[0x0][0x208] ;  /* 0x0000820000167ab9 */ /* 0x000fe20000000a00 */
[----:B------:R-:W2:Y:S01]  /*0050*/  S2R R3, SR_CTAID.X ;  /* 0x0000000000037919 */ /* 0x000ea20000002500 */
[----:B------:R-:W-:-:S04]  /*0060*/  ULDC UR21, c[0x0][0x280] ;  /* 0x0000a00000157ab9 */ /* 0x000fc80000000800 */
[----:B------:R-:W3:Y:S08]  /*0070*/  LDC R7, c[0x0][0x248] ;  /* 0x00009200ff077b82 */ /* 0x000ef00000000800 */
[----:B------:R-:W4:Y:S01]  /*0080*/  LDC.64 R10, c[0x0][0x210] ;  /* 0x00008400ff0a7b82 */ /* 0x000f220000000a00 */
[----:B-1----:R-:W-:-:S04]  /*0090*/  UIMAD UR4, UR7, UR4, URZ ;  /* 0x00000004070472a4 */ /* 0x002fc8000f8e023f */
[----:B------:R-:W-:Y:S01]  /*00a0*/  USHF.L.U32 UR6, UR4, 0x1, URZ ;  /* 0x0000000104067899 */ /* 0x000fe2000800063f */
[----:B0-----:R-:W-:Y:S02]  /*00b0*/  LOP3.LUT R2, R4, 0x3f, RZ, 0xc0, !PT ;  /* 0x0000003f04027812 */ /* 0x001fe400078ec0ff */
[----:B------:R-:W-:-:S03]  /*00c0*/  SHF.R.U32.HI R6, RZ, 0x6, R4 ;  /* 0x00000006ff067819 */ /* 0x000fc60000011604 */
[----:B--2---:R-:W-:Y:S01]  /*00d0*/  IMAD R0, R3, 0x40, R2 ;  /* 0x0000004003007824 */ /* 0x004fe200078e0202 */
[----:B------:R-:W-:-:S03]  /*00e0*/  SGXT.U32 R6, R6, 0x1 ;  /* 0x000000010606781a */ /* 0x000fc60000000000 */
[----:B------:R-:W-:Y:S01]  /*00f0*/  IMAD R3, R0, UR5, RZ ;  /* 0x0000000500037c24 */ /* 0x000fe2000f8e02ff */
[----:B------:R-:W-:Y:S01]  /*0100*/  UIMAD.WIDE UR4, UR4, 0x2, URZ ;  /* 0x00000002040478a5 */ /* 0x000fe2000f8e023f */
[----:B---3--:R-:W-:Y:S02]  /*0110*/  IMAD R14, R6, R7, RZ ;  /* 0x00000007060e7224 */ /* 0x008fe400078e02ff */
[C---:B------:R-:W-:Y:S02]  /*0120*/  IMAD.SHL.U32 R5, R3.reuse, 0x2, RZ ;  /* 0x0000000203057824 */ /* 0x040fe400078e00ff */
[----:B------:R-:W-:-:S03]  /*0130*/  IMAD.HI R8, R3, 0x2, RZ ;  /* 0x0000000203087827 */ /* 0x000fc600078e02ff */
[----:B----4-:R-:W-:Y:S01]  /*0140*/  IADD3 R6, P0, P1, R5, UR6, R10 ;  /* 0x0000000605067c10 */ /* 0x010fe2000f91e00a */
[----:B------:R-:W-:-:S03]  /*0150*/  IMAD R16, R7, 0x2, R14 ;  /* 0x0000000207107824 */ /* 0x000fc600078e020e */
[----:B------:R-:W-:Y:S02]  /*0160*/  IADD3.X R3, R8, UR5, R11, P0, P1 ;  /* 0x0000000508037c10 */ /* 0x000fe400087e240b */
[C---:B------:R-:W-:Y:S02]  /*0170*/  LEA R8, R7.reuse, R16, 0x1 ;  /* 0x0000001007087211 */ /* 0x040fe400078e08ff */
[-C--:B------:R-:W-:Y:S02]  /*0180*/  LEA R10, P0, R14, R6.reuse, 0x1 ;  /* 0x000000060e0a7211 */ /* 0x080fe400078008ff */
[-C--:B------:R-:W-:Y:S01]  /*0190*/  LEA R12, P1, R16, R6.reuse, 0x1 ;  /* 0x00000006100c7211 */ /* 0x080fe200078208ff */
[C---:B------:R-:W-:Y:S01]  /*01a0*/  IMAD R20, R7.reuse, 0x2, R8 ;  /* 0x0000000207147824 */ /* 0x040fe200078e0208 */
[-C--:B------:R-:W-:Y:S02]  /*01b0*/  LEA.HI.X.SX32 R11, R14, R3.reuse, 0x1, P0 ;  /* 0x000000030e0b7211 */ /* 0x080fe400000f0eff */
[-C--:B------:R-:W-:Y:S01]  /*01c0*/  LEA R14, P0, R8, R6.reuse, 0x1 ;  /* 0x00000006080e7211 */ /* 0x080fe200078008ff */
[C---:B------:R-:W-:Y:S01]  /*01d0*/  IMAD R22, R7.reuse, 0x2, R20 ;  /* 0x0000000207167824 */ /* 0x040fe200078e0214 */
[-C--:B------:R-:W-:Y:S01]  /*01e0*/  LEA.HI.X.SX32 R13, R16, R3.reuse, 0x1, P1 ;  /* 0x00000003100d7211 */ /* 0x080fe200008f0eff */
[----:B------:R-:W2:Y:S01]  /*01f0*/  LDG.E.U16 R5, desc[UR22][R10.64] ;  /* 0x000000160a057981 */ /* 0x000ea2000c1e1500 */
[----:B------:R-:W-:Y:S01]  /*0200*/  LEA.HI.X.SX32 R15, R8, R3, 0x1, P0 ;  /* 0x00000003080f7211 */ /* 0x000fe200000f0eff */
[----:B------:R-:W-:Y:S01]  /*0210*/  IMAD R24, R7, 0x2, R22 ;  /* 0x0000000207187824 */ /* 0x000fe200078e0216 */
[-C--:B------:R-:W-:Y:S01]  /*0220*/  LEA R18, P1, R22, R6.reuse, 0x1 ;  /* 0x0000000616127211 */ /* 0x080fe200078208ff */
[----:B------:R0:W3:Y:S01]  /*0230*/  LDG.E.U16 R8, desc[UR22][R12.64] ;  /* 0x000000160c087981 */ /* 0x0000e2000c1e1500 */
[----:B------:R-:W-:-:S02]  /*0240*/  LEA R16, P0, R20, R6, 0x1 ;  /* 0x0000000614107211 */ /* 0x000fc400078008ff */
[-C--:B------:R-:W-:Y:S01]  /*0250*/  LEA.HI.X.SX32 R19, R22, R3.reuse, 0x1, P1 ;  /* 0x0000000316137211 */ /* 0x080fe200008f0eff */
[----:B------:R-:W4:Y:S01]  /*0260*/  LDG.E.U16 R9, desc[UR22][R14.64] ;  /* 0x000000160e097981 */ /* 0x000f22000c1e1500 */
[C---:B------:R-:W-:Y:S02]  /*0270*/  LEA R22, R7.reuse, R24, 0x1 ;  /* 0x0000001807167211 */ /* 0x040fe400078e08ff */
[-C--:B------:R-:W-:Y:S01]  /*0280*/  LEA.HI.X.SX32 R17, R20, R3.reuse, 0x1, P0 ;  /* 0x0000000314117211 */ /* 0x080fe200000f0eff */
[----:B------:R-:W5:Y:S01]  /*0290*/  LDG.E.U16 R11, desc[UR22][R18.64] ;  /* 0x00000016120b7981 */ /* 0x000f62000c1e1500 */
[C---:B------:R-:W-:Y:S01]  /*02a0*/  LEA R20, P0, R24.reuse, R6, 0x1 ;  /* 0x0000000618147211 */ /* 0x040fe200078008ff */
[C---:B------:R-:W-:Y:S02]  /*02b0*/  IMAD R26, R7.reuse, 0x2, R22 ;  /* 0x00000002071a7824 */ /* 0x040fe400078e0216 */
[----:B------:R1:W4:Y:S01]  /*02c0*/  LDG.E.U16 R10, desc[UR22][R16.64] ;  /* 0x00000016100a7981 */ /* 0x000322000c1e1500 */
[----:B------:R-:W-:Y:S01]  /*02d0*/  LEA.HI.X.SX32 R21, R24, R3, 0x1, P0 ;  /* 0x0000000318157211 */ /* 0x000fe200000f0eff */
[----:B------:R-:W-:-:S04]  /*02e0*/  IMAD R24, R7, 0x2, R26 ;  /* 0x0000000207187824 */ /* 0x000fc800078e021a */
[C---:B------:R-:W-:Y:S01]  /*02f0*/  IMAD R28, R7.reuse, 0x2, R24 ;  /* 0x00000002071c7824 */ /* 0x040fe200078e0218 */
[C---:B0-----:R-:W-:Y:S01]  /*0300*/  LEA R12, P0, R22.reuse, R6, 0x1 ;  /* 0x00000006160c7211 */ /* 0x041fe200078008ff */
[----:B------:R0:W4:Y:S03]  /*0310*/  LDG.E.U16 R14, desc[UR22][R20.64] ;  /* 0x00000016140e7981 */ /* 0x000126000c1e1500 */
[C---:B------:R-:W-:Y:S02]  /*0320*/  LEA R30, R7.reuse, R28, 0x1 ;  /* 0x0000001c071e7211 */ /* 0x040fe400078e08ff */
[-C--:B------:R-:W-:Y:S02]  /*0330*/  LEA.HI.X.SX32 R13, R22, R3.reuse, 0x1, P0 ;  /* 0x00000003160d7211 */ /* 0x080fe400000f0eff */
[-C--:B------:R-:W-:Y:S01]  /*0340*/  LEA R22, P0, R26, R6.reuse, 0x1 ;  /* 0x000000061a167211 */ /* 0x080fe200078008ff */
[----:B------:R-:W-:Y:S01]  /*0350*/  IMAD R32, R7, 0x2, R30 ;  /* 0x0000000207207824 */ /* 0x000fe200078e021e */
[----:B-1----:R-:W-:Y:S01]  /*0360*/  LEA R16, P1, R24, R6, 0x1 ;  /* 0x0000000618107211 */ /* 0x002fe200078208ff */
[----:B------:R1:W4:Y:S01]  /*0370*/  LDG.E.U16 R15, desc[UR22][R12.64] ;  /* 0x000000160c0f7981 */ /* 0x000322000c1e1500 */
[----:B------:R-:W-:-:S02]  /*0380*/  LEA.HI.X.SX32 R23, R26, R3, 0x1, P0 ;  /* 0x000000031a177211 */ /* 0x000fc400000f0eff */
[-C--:B------:R-:W-:Y:S01]  /*0390*/  LEA.HI.X.SX32 R17, R24, R3.reuse, 0x1, P1 ;  /* 0x0000000318117211 */ /* 0x080fe200008f0eff */
[C---:B------:R-:W-:Y:S01]  /*03a0*/  IMAD R24, R7.reuse, 0x2, R32 ;  /* 0x0000000207187824 */ /* 0x040fe200078e0220 */
[CC--:B------:R-:W-:Y:S01]  /*03b0*/  LEA R18, P0, R28.reuse, R6.reuse, 0x1 ;  /* 0x000000061c127211 */ /* 0x0c0fe200078008ff */
[----:B------:R-:W4:Y:S02]  /*03c0*/  LDG.E.U16 R29, desc[UR22][R22.64] ;  /* 0x00000016161d7981 */ /* 0x000f24000c1e1500 */
[C---:B------:R-:W-:Y:S01]  /*03d0*/  IMAD R26, R7.reuse, 0x2, R24 ;  /* 0x00000002071a7824 */ /* 0x040fe200078e0218 */
[-C--:B------:R-:W-:Y:S01]  /*03e0*/  LEA.HI.X.SX32 R19, R28, R3.reuse, 0x1, P0 ;  /* 0x000000031c137211 */ /* 0x080fe200000f0eff */
[----:B------:R1:W3:Y:S01]  /*03f0*/  LDG.E.U16 R31, desc[UR22][R16.64] ;  /* 0x00000016101f7981 */ /* 0x0002e2000c1e1500 */
[C---:B0-----:R-:W-:Y:S02]  /*0400*/  LEA R20, P0, R24.reuse, R6, 0x1 ;  /* 0x0000000618147211 */ /* 0x041fe400078008ff */
[----:B------:R-:W-:Y:S01]  /*0410*/  LEA R28, R7, R26, 0x1 ;  /* 0x0000001a071c7211 */ /* 0x000fe200078e08ff */
[----:B------:R-:W4:Y:S01]  /*0420*/  LDG.E.U16 R18, desc[UR22][R18.64] ;  /* 0x0000001612127981 */ /* 0x000f22000c1e1500 */
[----:B------:R-:W-:-:S02]  /*0430*/  LEA.HI.X.SX32 R21, R24, R3, 0x1, P0 ;  /* 0x0000000318157211 */ /* 0x000fc400000f0eff */
[-C--:B------:R-:W-:Y:S01]  /*0440*/  LEA R24, P1, R26, R6.reuse, 0x1 ;  /* 0x000000061a187211 */ /* 0x080fe200078208ff */
[----:B------:R-:W-:Y:S01]  /*0450*/  IMAD R7, R7, 0x2, R28 ;  /* 0x0000000207077824 */ /* 0x000fe200078e021c */
[-C--:B-1----:R-:W-:Y:S02]  /*0460*/  LEA R12, P0, R30, R6.reuse, 0x1 ;  /* 0x000000061e0c7211 */ /* 0x082fe400078008ff */
[-C--:B------:R-:W-:Y:S01]  /*0470*/  LEA.HI.X.SX32 R25, R26, R3.reuse, 0x1, P1 ;  /* 0x000000031a197211 */ /* 0x080fe200008f0eff */
[----:B------:R-:W4:Y:S01]  /*0480*/  LDG.E.U16 R21, desc[UR22][R20.64] ;  /* 0x0000001614157981 */ /* 0x000f22000c1e1500 */
[-C--:B------:R-:W-:Y:S02]  /*0490*/  LEA R26, P1, R28, R6.reuse, 0x1 ;  /* 0x000000061c1a7211 */ /* 0x080fe400078208ff */
[----:B------:R-:W-:Y:S01]  /*04a0*/  LEA.HI.X.SX32 R13, R30, R3, 0x1, P0 ;  /* 0x000000031e0d7211 */ /* 0x000fe200000f0eff */
[----:B------:R-:W4:Y:S01]  /*04b0*/  LDG.E.U16 R24, desc[UR22][R24.64] ;  /* 0x0000001618187981 */ /* 0x000f22000c1e1500 */
[----:B------:R-:W-:-:S02]  /*04c0*/  LEA R16, P0, R32, R6, 0x1 ;  /* 0x0000000620107211 */ /* 0x000fc400078008ff */
[-C--:B------:R-:W-:Y:S01]  /*04d0*/  LEA.HI.X.SX32 R27, R28, R3.reuse, 0x1, P1 ;  /* 0x000000031c1b7211 */ /* 0x080fe200008f0eff */
[----:B------:R-:W4:Y:S01]  /*04e0*/  LDG.E.U16 R12, desc[UR22][R12.64] ;  /* 0x000000160c0c7981 */ /* 0x000f22000c1e1500 */
[C---:B------:R-:W-:Y:S02]  /*04f0*/  LEA R6, P1, R7.reuse, R6, 0x1 ;  /* 0x0000000607067211 */ /* 0x040fe400078208ff */
[-C--:B------:R-:W-:Y:S01]  /*0500*/  LEA.HI.X.SX32 R17, R32, R3.reuse, 0x1, P0 ;  /* 0x0000000320117211 */ /* 0x080fe200000f0eff */
[----:B------:R-:W4:Y:S01]  /*0510*/  LDG.E.U16 R26, desc[UR22][R26.64] ;  /* 0x000000161a1a7981 */ /* 0x000f22000c1e1500 */
[----:B------:R-:W-:-:S03]  /*0520*/  LEA.HI.X.SX32 R7, R7, R3, 0x1, P1 ;  /* 0x0000000307077211 */ /* 0x000fc600008f0eff */
[----:B------:R-:W4:Y:S04]  /*0530*/  LDG.E.U16 R16, desc[UR22][R16.64] ;  /* 0x0000001610107981 */ /* 0x000f28000c1e1500 */
[----:B------:R0:W4:Y:S01]  /*0540*/  LDG.E.U16 R6, desc[UR22][R6.64] ;  /* 0x0000001606067981 */ /* 0x000122000c1e1500 */
[----:B------:R-:W1:Y:S01]  /*0550*/  S2UR UR4, SR_CgaCtaId ;  /* 0x00000000000479c3 */ /* 0x000e620000008800 */
[----:B------:R-:W-:Y:S01]  /*0560*/  SHF.R.S32.HI R22, RZ, 0x6, R4 ;  /* 0x00000006ff167819 */ /* 0x000fe20000011404 */
[----:B------:R-:W-:Y:S01]  /*0570*/  UISETP.GE.AND UP0, UPT, UR21, 0x1, UPT ;  /* 0x000000011500788c */ /* 0x000fe2000bf06270 */
[----:B------:R-:W-:Y:S01]  /*0580*/  IMAD.SHL.U32 R3, R2, 0x2, RZ ;  /* 0x0000000202037824 */ /* 0x000fe200078e00ff */
[----:B------:R-:W-:Y:S01]  /*0590*/  UMOV UR20, 0x400 ;  /* 0x0000040000147882 */ /* 0x000fe20000000000 */
[----:B------:R-:W-:-:S03]  /*05a0*/  SGXT R22, R22, 0x1 ;  /* 0x000000011616781a */ /* 0x000fc60000000200 */
[----:B------:R-:W-:Y:S02]  /*05b0*/  PLOP3.LUT P0, PT, PT, PT, UP0, 0x80, 0x0 ;  /* 0x000000000000781c */ /* 0x000fe40003f0f008 */
[----:B------:R-:W-:-:S04]  /*05c0*/  LOP3.LUT R22, R3, 0x90, R22, 0x78, !PT ;  /* 0x0000009003167812 */ /* 0x000fc800078e7816 */
[C---:B------:R-:W-:Y:S02]  /*05d0*/  LOP3.LUT R23, R22.reuse, 0x20, RZ, 0x3c, !PT ;  /* 0x0000002016177812 */ /* 0x040fe400078e3cff */
[C---:B0-----:R-:W-:Y:S01]  /*05e0*/  LOP3.LUT R7, R22.reuse, 0x40, RZ, 0x3c, !PT ;  /* 0x0000004016077812 */ /* 0x041fe200078e3cff */
[----:B-1----:R-:W-:Y:S01]  /*05f0*/  ULEA UR20, UR4, UR20, 0x18 ;  /* 0x0000001404147291 */ /* 0x002fe2000f8ec03f */
[----:B------:R-:W-:Y:S01]  /*0600*/  LOP3.LUT R13, R22, 0x60, RZ, 0x3c, !PT ;  /* 0x00000060160d7812 */ /* 0x000fe200078e3cff */
[----:B------:R-:W-:Y:S01]  /*0610*/  IMAD.MOV.U32 R3, RZ, RZ, -0x800000 ;  /* 0xff800000ff037424 */ /* 0x000fe200078e00ff */
[----:B------:R-:W-:Y:S01]  /*0620*/  CS2R R32, SRZ ;  /* 0x0000000000207805 */ /* 0x000fe2000001ff00 */
[----:B------:R-:W-:Y:S01]  /*0630*/  IMAD.MOV.U32 R20, RZ, RZ, 0x3f800000 ;  /* 0x3f800000ff147424 */ /* 0x000fe200078e00ff */
[----:B------:R-:W-:Y:S01]  /*0640*/  CS2R R34, SRZ ;  /* 0x0000000000227805 */ /* 0x000fe2000001ff00 */
[----:B------:R-:W-:Y:S01]  /*0650*/  IMAD.MOV.U32 R2, RZ, RZ, -0x800000 ;  /* 0xff800000ff027424 */ /* 0x000fe200078e00ff */
[----:B------:R-:W-:-:S02]  /*0660*/  CS2R R36, SRZ ;  /* 0x0000000000247805 */ /* 0x000fc4000001ff00 */
[----:B------:R-:W-:Y:S01]  /*0670*/  CS2R R38, SRZ ;  /* 0x0000000000267805 */ /* 0x000fe2000001ff00 */
[----:B--2---:R-:W-:Y:S04]  /*0680*/  STS.U16 [R22+UR20], R5 ;  /* 0x0000000516007988 */ /* 0x004fe80008000414 */
[----:B-----5:R-:W-:Y:S04]  /*0690*/  STS.U16 [R22+UR20+0x400], R11 ;  /* 0x0004000b16007988 */ /* 0x020fe80008000414 */
[----:B---3--:R-:W-:Y:S04]  /*06a0*/  STS.U16 [R22+UR20+0x800], R31 ;  /* 0x0008001f16007988 */ /* 0x008fe80008000414 */
[----:B----4-:R0:W-:Y:S04]  /*06b0*/  STS.U16 [R22+UR20+0xc00], R21 ;  /* 0x000c001516007988 */ /* 0x0101e80008000414 */
[----:B------:R-:W-:Y:S04]  /*06c0*/  STS.U16 [R23+UR20+0x100], R8 ;  /* 0x0001000817007988 */ /* 0x000fe80008000414 */
[----:B------:R-:W-:Y:S04]  /*06d0*/  STS.U16 [R23+UR20+0x500], R14 ;  /* 0x0005000e17007988 */ /* 0x000fe80008000414 */
[----:B------:R-:W-:Y:S04]  /*06e0*/  STS.U16 [R23+UR20+0x900], R18 ;  /* 0x0009001217007988 */ /* 0x000fe80008000414 */
[----:B------:R1:W-:Y:S04]  /*06f0*/  STS.U16 [R23+UR20+0xd00], R24 ;  /* 0x000d001817007988 */ /* 0x0003e80008000414 */
[----:B------:R-:W-:Y:S04]  /*0700*/  STS.U16 [R7+UR20+0x200], R9 ;  /* 0x0002000907007988 */ /* 0x000fe80008000414 */
[----:B------:R-:W-:Y:S04]  /*0710*/  STS.U16 [R7+UR20+0x600], R15 ;  /* 0x0006000f07007988 */ /* 0x000fe80008000414 */
[----:B------:R-:W-:Y:S04]  /*0720*/  STS.U16 [R7+UR20+0xa00], R12 ;  /* 0x000a000c07007988 */ /* 0x000fe80008000414 */
[----:B------:R2:W-:Y:S01]  /*0730*/  STS.U16 [R7+UR20+0xe00], R26 ;  /* 0x000e001a07007988 */ /* 0x0005e20008000414 */
[----:B0-----:R-:W-:-:S03]  /*0740*/  MOV R21, 0x3f800000 ;  /* 0x3f80000000157802 */ /* 0x001fc60000000f00 */
[----:B------:R-:W-:Y:S01]  /*0750*/  STS.U16 [R13+UR20+0x300], R10 ;  /* 0x0003000a0d007988 */ /* 0x000fe20008000414 */
[----:B-1----:R-:W-:-:S03]  /*0760*/  CS2R R24, SRZ ;  /* 0x0000000000187805 */ /* 0x002fc6000001ff00 */
[----:B------:R0:W-:Y:S01]  /*0770*/  STS.U16 [R13+UR20+0x700], R29 ;  /* 0x0007001d0d007988 */ /* 0x0001e20008000414 */
[----:B------:R-:W-:-:S03]  /*0780*/  CS2R R30, SRZ ;  /* 0x00000000001e7805 */ /* 0x000fc6000001ff00 */
[----:B------:R1:W-:Y:S01]  /*0790*/  STS.U16 [R13+UR20+0xb00], R16 ;  /* 0x000b00100d007988 */ /* 0x0003e20008000414 */
[----:B--2---:R-:W-:-:S03]  /*07a0*/  CS2R R26, SRZ ;  /* 0x00000000001a7805 */ /* 0x004fc6000001ff00 */
[----:B------:R1:W-:Y:S01]  /*07b0*/  STS.U16 [R13+UR20+0xf00], R6 ;  /* 0x000f00060d007988 */ /* 0x0003e20008000414 */
[----:B0-----:R-:W-:Y:S01]  /*07c0*/  CS2R R28, SRZ ;  /* 0x00000000001c7805 */ /* 0x001fe2000001ff00 */
[----:B------:R-:W-:Y:S06]  /*07d0*/  @!P0 BRA `(.L_x_0) ;  /* 0x0000000c00bc8947 */ /* 0x000fec0003800000 */
[----:B------:R-:W-:Y:S01]  /*07e0*/  ULDC.64 UR14, c[0x0][0x260] ;  /* 0x00009800000e7ab9 */ /* 0x000fe20000000a00 */
[----:B------:R-:W0:Y:S01]  /*07f0*/  LDC R14, c[0x0][0x268] ;  /* 0x00009a00ff0e7b82 */ /* 0x000e220000000800 */
[----:B------:R-:W-:Y:S01]  /*0800*/  UIMAD UR14, UR7, UR14, URZ ;  /* 0x0000000e070e72a4 */ /* 0x000fe2000f8e023f */
[C---:B------:R-:W-:Y:S01]  /*0810*/  LOP3.LUT R2, R4.reuse, 0x1f, RZ, 0xc0, !PT ;  /* 0x0000001f04027812 */ /* 0x040fe200078ec0ff */
[----:B------:R-:W-:Y:S01]  /*0820*/  ULDC.64 UR12, c[0x0][0x250] ;  /* 0x00009400000c7ab9 */ /* 0x000fe20000000a00 */
[----:B------:R-:W-:Y:S01]  /*0830*/  LOP3.LUT R5, R4, 0xf, RZ, 0xc0, !PT ;  /* 0x0000000f04057812 */ /* 0x000fe200078ec0ff */
[----:B------:R-:W-:Y:S01]  /*0840*/  UIMAD UR12, UR7, UR12, URZ ;  /* 0x0000000c070c72a4 */ /* 0x000fe2000f8e023f */
[--C-:B------:R-:W-:Y:S01]  /*0850*/  SHF.R.U32.HI R9, RZ, 0x5, R4.reuse ;  /* 0x00000005ff097819 */ /* 0x100fe20000011604 */
[----:B------:R-:W-:Y:S01]  /*0860*/  ULDC UR4, c[0x0][0x258] ;  /* 0x0000960000047ab9 */ /* 0x000fe20000000800 */
[----:B------:R-:W-:Y:S01]  /*0870*/  USHF.L.U32 UR5, UR14, 0x1, URZ ;  /* 0x000000010e057899 */ /* 0x000fe2000800063f */
[----:B------:R-:W-:Y:S01]  /*0880*/  IMAD R3, R2, UR4, RZ ;  /* 0x0000000402037c24 */ /* 0x000fe2000f8e02ff */
[----:B------:R-:W-:Y:S01]  /*0890*/  USHF.L.U32 UR4, UR12, 0x1, URZ ;  /* 0x000000010c047899 */ /* 0x000fe2000800063f */
[----:B-1----:R-:W-:Y:S01]  /*08a0*/  IMAD R6, R5, UR15, RZ ;  /* 0x0000000f05067c24 */ /* 0x002fe2000f8e02ff */
[----:B------:R-:W-:Y:S01]  /*08b0*/  SHF.R.U32.HI R8, RZ, 0x4, R4 ;  /* 0x00000004ff087819 */ /* 0x000fe20000011604 */
[----:B------:R-:W-:Y:S01]  /*08c0*/  IMAD.SHL.U32 R2, R3, 0x2, RZ ;  /* 0x0000000203027824 */ /* 0x000fe200078e00ff */
[----:B------:R-:W-:Y:S01]  /*08d0*/  ULDC.64 UR16, c[0x0][0x220] ;  /* 0x0000880000107ab9 */ /* 0x000fe20000000a00 */
[----:B------:R-:W-:Y:S01]  /*08e0*/  IMAD.U32 R7, RZ, RZ, UR5 ;  /* 0x00000005ff077e24 */ /* 0x000fe2000f8e00ff */
[----:B------:R-:W-:Y:S01]  /*08f0*/  SHF.L.U32 R4, R6, 0x1, RZ ;  /* 0x0000000106047819 */ /* 0x000fe200000006ff */
[----:B------:R-:W-:Y:S01]  /*0900*/  IMAD.U32 R5, RZ, RZ, UR4 ;  /* 0x00000004ff057e24 */ /* 0x000fe2000f8e00ff */
[----:B------:R-:W-:Y:S01]  /*0910*/  ULDC.64 UR10, c[0x0][0x218] ;  /* 0x00008600000a7ab9 */ /* 0x000fe20000000a00 */
[----:B------:R-:W-:Y:S01]  /*0920*/  UIMAD.WIDE UR4, UR12, 0x2, URZ ;  /* 0x000000020c0478a5 */ /* 0x000fe2000f8e023f */
[----:B------:R-:W-:Y:S01]  /*0930*/  IADD3 R18, P2, P3, R4, UR16, R7 ;  /* 0x0000001004127c10 */ /* 0x000fe2000fb5e007 */
[----:B------:R-:W-:Y:S01]  /*0940*/  UIMAD.WIDE UR8, UR14, 0x2, URZ ;  /* 0x000000020e0878a5 */ /* 0x000fe2000f8e023f */
[----:B------:R-:W-:Y:S01]  /*0950*/  SGXT.U32 R4, R9, 0x2 ;  /* 0x000000020904781a */ /* 0x000fe20000000000 */
[----:B------:R-:W-:Y:S01]  /*0960*/  IMAD.HI R3, R3, 0x2, RZ ;  /* 0x0000000203037827 */ /* 0x000fe200078e02ff */
[----:B------:R-:W-:Y:S01]  /*0970*/  IADD3 R10, P0, P1, R2, UR10, R5 ;  /* 0x0000000a020a7c10 */ /* 0x000fe2000f91e005 */
[----:B------:R-:W-:Y:S01]  /*0980*/  UIADD3 UR6, UR20, 0x1000, URZ ;  /* 0x0000100014067890 */ /* 0x000fe2000fffe03f */
[----:B------:R-:W-:Y:S01]  /*0990*/  SGXT.U32 R2, R8, 0x3 ;  /* 0x000000030802781a */ /* 0x000fe20000000000 */
[----:B------:R-:W-:Y:S01]  /*09a0*/  IMAD.U32 R8, RZ, RZ, UR13 ;  /* 0x0000000dff087e24 */ /* 0x000fe2000f8e00ff */
[----:B------:R-:W-:Y:S01]  /*09b0*/  MOV R9, UR13 ;  /* 0x0000000d00097c02 */ /* 0x000fe20008000f00 */
[----:B------:R-:W-:Y:S01]  /*09c0*/  IMAD R5, R4, UR13, RZ ;  /* 0x0000000d04057c24 */ /* 0x000fe2000f8e02ff */
[----:B------:R-:W-:Y:S01]  /*09d0*/  MOV R7, UR9 ;  /* 0x0000000900077c02 */ /* 0x000fe20008000f00 */
[----:B0-----:R-:W-:Y:S01]  /*09e0*/  IMAD R13, R2, R14, RZ ;  /* 0x0000000e020d7224 */ /* 0x001fe200078e02ff */
[----:B------:R-:W-:Y:S01]  /*09f0*/  USHF.R.U32.HI UR8, URZ, 0x4, UR20 ;  /* 0x000000043f087899 */ /* 0x000fe20008011614 */
[----:B------:R-:W-:Y:S01]  /*0a00*/  IMAD R2, R8, 0x4, R5 ;  /* 0x0000000408027824 */ /* 0x000fe200078e0205 */
[----:B------:R-:W-:Y:S01]  /*0a10*/  USHF.R.U32.HI UR6, URZ, 0x4, UR6 ;  /* 0x000000043f067899 */ /* 0x000fe20008011606 */
[----:B------:R-:W-:Y:S01]  /*0a20*/  IMAD.HI R6, R6, 0x2, RZ ;  /* 0x0000000206067827 */ /* 0x000fe200078e02ff */
[----:B------:R-:W-:Y:S01]  /*0a30*/  USGXT.U32 UR8, UR8, 0xe ;  /* 0x0000000e0808789a */ /* 0x000fe20008000000 */
[----:B------:R-:W-:Y:S01]  /*0a40*/  MOV R49, 0xff800000 ;  /* 0xff80000000317802 */ /* 0x000fe20000000f00 */
[----:B------:R-:W-:Y:S01]  /*0a50*/  USGXT.U32 UR10, UR6, 0xe ;  /* 0x0000000e060a789a */ /* 0x000fe20008000000 */
[----:B------:R-:W-:Y:S01]  /*0a60*/  IMAD.U32 R12, RZ, RZ, UR5 ;  /* 0x00000005ff0c7e24 */ /* 0x000fe2000f8e00ff */
[----:B------:R-:W-:Y:S01]  /*0a70*/  IADD3.X R20, R6, UR17, R7, P2, P3 ;  /* 0x0000001106147c10 */ /* 0x000fe200097e6407 */
[----:B------:R-:W-:Y:S01]  /*0a80*/  IMAD.U32 R16, RZ, RZ, UR13 ;  /* 0x0000000dff107e24 */ /* 0x000fe2000f8e00ff */
[----:B------:R-:W-:Y:S01]  /*0a90*/  CS2R R24, SRZ ;  /* 0x0000000000187805 */ /* 0x000fe2000001ff00 */
[----:B------:R-:W-:Y:S01]  /*0aa0*/  IMAD R9, R9, 0x4, R2 ;  /* 0x0000000409097824 */ /* 0x000fe200078e0202 */
[----:B------:R-:W-:Y:S01]  /*0ab0*/  IADD3.X R12, R3, UR11, R12, P0, P1 ;  /* 0x0000000b030c7c10 */ /* 0x000fe200087e240c */
[----:B------:R-:W-:Y:S01]  /*0ac0*/  IMAD R15, R14, 0x8, R13 ;  /* 0x000000080e0f7824 */ /* 0x000fe200078e020d */
[-C--:B------:R-:W-:Y:S01]  /*0ad0*/  LEA R6, P1, R2, R10.reuse, 0x1 ;  /* 0x0000000a02067211 */ /* 0x080fe200078208ff */
[----:B------:R-:W-:Y:S01]  /*0ae0*/  IMAD.MOV.U32 R21, RZ, RZ, 0x3f800000 ;  /* 0x3f800000ff157424 */ /* 0x000fe200078e00ff */
[----:B------:R-:W-:Y:S01]  /*0af0*/  LEA R3, R16, R9, 0x2 ;  /* 0x0000000910037211 */ /* 0x000fe200078e10ff */
[----:B------:R-:W-:Y:S01]  /*0b00*/  IMAD R17, R14, 0x8, R15 ;  /* 0x000000080e117824 */ /* 0x000fe200078e020f */
[-C--:B------:R-:W-:Y:S01]  /*0b10*/  LEA R4, P0, R5, R10.reuse, 0x1 ;  /* 0x0000000a05047211 */ /* 0x080fe200078008ff */
[----:B------:R-:W-:Y:S01]  /*0b20*/  IMAD.MOV.U32 R48, RZ, RZ, -0x800000 ;  /* 0xff800000ff307424 */ /* 0x000fe200078e00ff */
[----:B------:R-:W-:-:S02]  /*0b30*/  LEA R8, P2, R9, R10, 0x1 ;  /* 0x0000000a09087211 */ /* 0x000fc400078408ff */
[----:B------:R-:W-:Y:S02]  /*0b40*/  CS2R R26, SRZ ;  /* 0x00000000001a7805 */ /* 0x000fe4000001ff00 */
[----:B------:R-:W-:Y:S02]  /*0b50*/  LEA R10, P3, R3, R10, 0x1 ;  /* 0x0000000a030a7211 */ /* 0x000fe400078608ff */
[----:B------:R-:W-:Y:S02]  /*0b60*/  CS2R R28, SRZ ;  /* 0x00000000001c7805 */ /* 0x000fe4000001ff00 */
[-C--:B------:R-:W-:Y:S01]  /*0b70*/  LEA.HI.X.SX32 R7, R2, R12.reuse, 0x1, P1 ;  /* 0x0000000c02077211 */ /* 0x080fe200008f0eff */
[----:B------:R-:W-:Y:S01]  /*0b80*/  IMAD R2, R14, 0x8, R17 ;  /* 0x000000080e027824 */ /* 0x000fe200078e0211 */
[----:B------:R-:W-:Y:S02]  /*0b90*/  LEA.HI.X.SX32 R5, R5, R12, 0x1, P0 ;  /* 0x0000000c05057211 */ /* 0x000fe400000f0eff */
[----:B------:R-:W-:-:S02]  /*0ba0*/  CS2R R30, SRZ ;  /* 0x00000000001e7805 */ /* 0x000fc4000001ff00 */
[-C--:B------:R-:W-:Y:S02]  /*0bb0*/  LEA.HI.X.SX32 R9, R9, R12.reuse, 0x1, P2 ;  /* 0x0000000c09097211 */ /* 0x080fe400010f0eff */
[----:B------:R-:W-:Y:S02]  /*0bc0*/  CS2R R32, SRZ ;  /* 0x0000000000207805 */ /* 0x000fe4000001ff00 */
[----:B------:R-:W-:Y:S02]  /*0bd0*/  LEA.HI.X.SX32 R11, R3, R12, 0x1, P3 ;  /* 0x0000000c030b7211 */ /* 0x000fe400018f0eff */
[----:B------:R-:W-:Y:S02]  /*0be0*/  CS2R R34, SRZ ;  /* 0x0000000000227805 */ /* 0x000fe4000001ff00 */
[----:B------:R-:W-:Y:S02]  /*0bf0*/  LEA R12, P0, R13, R18, 0x1 ;  /* 0x000000120d0c7211 */ /* 0x000fe400078008ff */
[----:B------:R-:W-:-:S02]  /*0c00*/  CS2R R36, SRZ ;  /* 0x0000000000247805 */ /* 0x000fc4000001ff00 */
[-C--:B------:R-:W-:Y:S02]  /*0c10*/  LEA R14, P1, R15, R18.reuse, 0x1 ;  /* 0x000000120f0e7211 */ /* 0x080fe400078208ff */
[----:B------:R-:W-:Y:S02]  /*0c20*/  CS2R R38, SRZ ;  /* 0x0000000000267805 */ /* 0x000fe4000001ff00 */
[-C--:B------:R-:W-:Y:S01]  /*0c30*/  LEA R16, P2, R17, R18.reuse, 0x1 ;  /* 0x0000001211107211 */ /* 0x080fe200078408ff */
[----:B------:R-:W-:Y:S01]  /*0c40*/  UMOV UR16, 0x80 ;  /* 0x0000008000107882 */ /* 0x000fe20000000000 */
[C---:B------:R-:W-:Y:S01]  /*0c50*/  LEA R18, P3, R2.reuse, R18, 0x1 ;  /* 0x0000001202127211 */ /* 0x040fe200078608ff */
[----:B------:R-:W-:Y:S01]  /*0c60*/  UMOV UR17, 0x40000040 ;  /* 0x4000004000117882 */ /* 0x000fe20000000000 */
[-C--:B------:R-:W-:Y:S01]  /*0c70*/  LEA.HI.X.SX32 R13, R13, R20.reuse, 0x1, P0 ;  /* 0x000000140d0d7211 */ /* 0x080fe200000f0eff */
[----:B------:R-:W-:Y:S01]  /*0c80*/  UMOV UR18, 0xfffffffe ;  /* 0xfffffffe00127882 */ /* 0x000fe20000000000 */
[-C--:B------:R-:W-:Y:S01]  /*0c90*/  LEA.HI.X.SX32 R15, R15, R20.reuse, 0x1, P1 ;  /* 0x000000140f0f7211 */ /* 0x080fe200008f0eff */
[----:B------:R-:W-:Y:S01]  /*0ca0*/  UMOV UR19, 0x7fffffdf ;  /* 0x7fffffdf00137882 */ /* 0x000fe20000000000 */
[-C--:B------:R-:W-:Y:S01]  /*0cb0*/  LEA.HI.X.SX32 R17, R17, R20.reuse, 0x1, P2 ;  /* 0x0000001411117211 */ /* 0x080fe200010f0eff */
[----:B------:R-:W-:Y:S01]  /*0cc0*/  UMOV UR9, URZ ;  /* 0x0000003f00097c82 */ /* 0x000fe20008000000 */
[----:B------:R-:W-:Y:S01]  /*0cd0*/  LEA.HI.X.SX32 R19, R2, R20, 0x1, P3 ;  /* 0x0000001402137211 */ /* 0x000fe200018f0eff */
[----:B------:R-:W-:Y:S01]  /*0ce0*/  IMAD.MOV.U32 R20, RZ, RZ, 0x3f800000 ;  /* 0x3f800000ff147424 */ /* 0x000fe200078e00ff */
[----:B------:R-:W-:Y:S01]  /*0cf0*/  UMOV UR11, URZ ;  /* 0x0000003f000b7c82 */ /* 0x000fe20008000000 */
[----:B------:R-:W-:Y:S01]  /*0d00*/  UMOV UR4, URZ ;  /* 0x0000003f00047c82 */ /* 0x000fe20008000000 */
[----:B------:R-:W-:Y:S01]  /*0d10*/  UMOV UR5, URZ ;  /* 0x0000003f00057c82 */ /* 0x000fe20008000000 */
[----:B------:R-:W-:-:S02]  /*0d20*/  UIADD3.64 UR16, UR8, UR16, URZ ;  /* 0x0000001008107297 */ /* 0x000fc4000fffe03f */
[----:B------:R-:W-:Y:S01]  /*0d30*/  UIADD3.64 UR18, UR10, -UR18, URZ ;  /* 0x800000120a127297 */ /* 0x000fe2000fffe03f */
[----:B------:R-:W-:Y:S01]  /*0d40*/  UMOV UR6, URZ ;  /* 0x0000003f00067c82 */ /* 0x000fe20008000000 */
[----:B------:R-:W-:-:S10]  /*0d50*/  ULDC UR12, c[0x0][0x238] ;  /* 0x00008e00000c7ab9 */ /* 0x000fd40000000800 */
.L_x_1:
[----:B------:R-:W-:Y:S01]  /*0d60*/  MOV R45, UR4 ;  /* 0x00000004002d7c02 */ /* 0x000fe20008000f00 */
[----:B------:R-:W-:Y:S01]  /*0d70*/  IMAD.U32 R41, RZ, RZ, UR4 ;  /* 0x00000004ff297e24 */ /* 0x000fe2000f8e00ff */
[----:B------:R-:W-:Y:S01]  /*0d80*/  MOV R43, UR4 ;  /* 0x00000004002b7c02 */ /* 0x000fe20008000f00 */
[----:B------:R-:W-:Y:S02]  /*0d90*/  IMAD.U32 R3, RZ, RZ, UR4 ;  /* 0x00000004ff037e24 */ /* 0x000fe4000f8e00ff */
[----:B------:R-:W-:-:S04]  /*0da0*/  IMAD.WIDE R44, R45, 0x2, R4 ;  /* 0x000000022d2c7825 */ /* 0x000fc800078e0204 */
[----:B------:R-:W-:Y:S02]  /*0db0*/  IMAD.WIDE R40, R41, 0x2, R8 ;  /* 0x0000000229287825 */ /* 0x000fe400078e0208 */
[----:B------:R-:W2:Y:S02]  /*0dc0*/  LDG.E.U16 R45, desc[UR22][R44.64] ;  /* 0x000000162c2d7981 */ /* 0x000ea4000c1e1500 */
[----:B------:R-:W-:Y:S02]  /*0dd0*/  IMAD.WIDE R42, R43, 0x2, R10 ;  /* 0x000000022b2a7825 */ /* 0x000fe400078e020a */
[----:B------:R-:W3:Y:S02]  /*0de0*/  LDG.E.U16 R41, desc[UR22][R40.64] ;  /* 0x0000001628297981 */ /* 0x000ee4000c1e1500 */
[----:B------:R-:W-:Y:S02]  /*0df0*/  IMAD.WIDE R2, R3, 0x2, R6 ;  /* 0x0000000203027825 */ /* 0x000fe400078e0206 */
[----:B------:R-:W4:Y:S04]  /*0e00*/  LDG.E.U16 R42, desc[UR22][R42.64] ;  /* 0x000000162a2a7981 */ /* 0x000f28000c1e1500 */
[----:B------:R0:W5:Y:S01]  /*0e10*/  LDG.E.U16 R46, desc[UR22][R2.64] ;  /* 0x00000016022e7981 */ /* 0x000162000c1e1500 */
[----:B------:R-:W-:Y:S01]  /*0e20*/  BAR.SYNC.DEFER_BLOCKING 0x0 ;  /* 0x0000000000007b1d */ /* 0x000fe20000010000 */
[----:B------:R-:W-:-:S04]  /*0e30*/  IMAD.U32 R51, RZ, RZ, UR5 ;  /* 0x00000005ff337e24 */ /* 0x000fc8000f8e00ff */
[----:B------:R-:W-:Y:S01]  /*0e40*/  IMAD.WIDE R50, R51, 0x2, R14 ;  /* 0x0000000233327825 */ /* 0x000fe200078e020e */
[----:B------:R-:W-:-:S03]  /*0e50*/  MOV R53, UR5 ;  /* 0x0000000500357c02 */ /* 0x000fc60008000f00 */
[----:B------:R-:W-:Y:S02]  /*0e60*/  IMAD.U32 R47, RZ, RZ, UR5 ;  /* 0x00000005ff2f7e24 */ /* 0x000fe4000f8e00ff */
[----:B------:R-:W-:-:S04]  /*0e70*/  IMAD.WIDE R52, R53, 0x2, R16 ;  /* 0x0000000235347825 */ /* 0x000fc800078e0210 */
[----:B0-----:R-:W-:Y:S01]  /*0e80*/  IMAD.WIDE R2, R47, 0x2, R12 ;  /* 0x000000022f027825 */ /* 0x001fe200078e020c */
[----:B------:R-:W-:Y:S01]  /*0e90*/  UMOV UR24, UR8 ;  /* 0x0000000800187c82 */ /* 0x000fe20008000000 */
[----:B------:R-:W-:Y:S01]  /*0ea0*/  UMOV UR25, 0x40000040 ;  /* 0x4000004000197882 */ /* 0x000fe20000000000 */
[----:B------:R-:W-:Y:S01]  /*0eb0*/  UMOV UR26, UR10 ;  /* 0x0000000a001a7c82 */ /* 0x000fe20008000000 */
[----:B------:R-:W-:Y:S01]  /*0ec0*/  UMOV UR27, 0x80000020 ;  /* 0x80000020001b7882 */ /* 0x000fe20000000000 */
[----:B--2---:R-:W-:Y:S04]  /*0ed0*/  STS.U16 [R22+UR20+0x1000], R45 ;  /* 0x0010002d16007988 */ /* 0x004fe80008000414 */
[----:B---3--:R0:W-:Y:S04]  /*0ee0*/  STS.U16 [R22+UR20+0x1200], R41 ;  /* 0x0012002916007988 */ /* 0x0081e80008000414 */
[----:B----4-:R-:W-:Y:S04]  /*0ef0*/  STS.U16 [R23+UR20+0x1300], R42 ;  /* 0x0013002a17007988 */ /* 0x010fe80008000414 */
[----:B-----5:R1:W-:Y:S01]  /*0f00*/  STS.U16 [R23+UR20+0x1100], R46 ;  /* 0x0011002e17007988 */ /* 0x0203e20008000414 */
[----:B------:R2:W-:Y:S06]  /*0f10*/  MEMBAR.ALL.CTA ;  /* 0x0000000000007992 */ /* 0x0005ec0000008000 */
[----:B--2---:R-:W2:Y:S02]  /*0f20*/  FENCE.VIEW.ASYNC.S ;  /* 0x00000000000073c6 */ /* 0x004ea40000000000 */
[----:B--2---:R-:W-:Y:S06]  /*0f30*/  BAR.SYNC.DEFER_BLOCKING 0x0 ;  /* 0x0000000000007b1d */ /* 0x004fec0000010000 */
[----:B------:R-:W2:Y:S04]  /*0f40*/  LDG.E.U16 R50, desc[UR22][R50.64] ;  /* 0x0000001632327981 */ /* 0x000ea8000c1e1500 */
[----:B------:R-:W3:Y:S04]  /*0f50*/  LDG.E.U16 R3, desc[UR22][R2.64] ;  /* 0x0000001602037981 */ /* 0x000ee8000c1e1500 */
[----:B------:R4:W5:Y:S01]  /*0f60*/  LDG.E.U16 R2, desc[UR22][R52.64] ;  /* 0x0000001634027981 */ /* 0x000962000c1e1500 */
[----:B0-----:R-:W-:-:S04]  /*0f70*/  IMAD.U32 R41, RZ, RZ, UR5 ;  /* 0x00000005ff297e24 */ /* 0x001fc8000f8e00ff */
[----:B----4-:R-:W-:-:S05]  /*0f80*/  IMAD.WIDE R52, R41, 0x2, R18 ;  /* 0x0000000229347825 */ /* 0x010fca00078e0212 */
[----:B------:R0:W4:Y:S01]  /*0f90*/  LDG.E.U16 R51, desc[UR22][R52.64] ;  /* 0x0000001634337981 */ /* 0x000122000c1e1500 */
[----:B-1----:R-:W-:-:S06]  /*0fa0*/  WARPGROUP.ARRIVE ;  /* 0x00000000000079c5 */ /* 0x002fcc0000000000 */
[----:B------:R-:W-:Y:S04]  /*0fb0*/  HGMMA.64x16x16.F32 R40, gdesc[UR24].tnspA, RZ, !UPT ;  /* 0x20200000182879f0 */ /* 0x000fe8000c7008ff */
[----:B------:R-:W-:Y:S03]  /*0fc0*/  HGMMA.64x16x16.F32 R40, gdesc[UR16].tnspA, R40, gsb0 ;  /* 0x20200000102879f0 */ /* 0x000fe60008000828 */
[----:B------:R-:W-:Y:S02]  /*0fd0*/  WARPGROUP.DEPBAR.LE gsb0, 0x0 ;  /* 0x00008000000079c5 */ /* 0x000fe40000010000 */
[----:B0-----:R-:W-:Y:S01]  /*0fe0*/  FMUL R52, R40, UR12 ;  /* 0x0000000c28347c20 */ /* 0x001fe20008400000 */
[----:B------:R-:W-:Y:S01]  /*0ff0*/  FMUL R53, R41, UR12 ;  /* 0x0000000c29357c20 */ /* 0x000fe20008400000 */
[----:B------:R-:W-:Y:S04]  /*1000*/  BAR.SYNC.DEFER_BLOCKING 0x0 ;  /* 0x0000000000007b1d */ /* 0x000fe80000010000 */
[----:B------:R-:W-:Y:S01]  /*1010*/  FMNMX R53, R52, R53, !PT ;  /* 0x0000003534357209 */ /* 0x000fe20007800000 */
[----:B------:R-:W-:-:S05]  /*1020*/  FMUL R52, R44, UR12 ;  /* 0x0000000c2c347c20 */ /* 0x000fca0008400000 */
[----:B------:R-:W-:Y:S01]  /*1030*/  FMNMX R53, R52, R53, !PT ;  /* 0x0000003534357209 */ /* 0x000fe20007800000 */
[----:B------:R-:W-:-:S05]  /*1040*/  FMUL R52, R45, UR12 ;  /* 0x0000000c2d347c20 */ /* 0x000fca0008400000 */
[----:B------:R-:W-:-:S05]  /*1050*/  FMNMX R52, R52, R53, !PT ;  /* 0x0000003534347209 */ /* 0x000fca0007800000 */
[----:B------:R-:W0:Y:S02]  /*1060*/  SHFL.BFLY PT, R53, R52, 0x2, 0x1f ;  /* 0x0c401f0034357f89 */ /* 0x000e2400000e0000 */
[----:B0-----:R-:W-:Y:S02]  /*1070*/  FMNMX R53, R52, R53, !PT ;  /* 0x0000003534357209 */ /* 0x001fe40007800000 */
[----:B--2---:R-:W-:Y:S04]  /*1080*/  STS.U16 [R22+UR20+0x1100], R50 ;  /* 0x0011003216007988 */ /* 0x004fe80008000414 */
[----:B------:R-:W0:Y:S04]  /*1090*/  SHFL.BFLY PT, R50, R53, 0x1, 0x1f ;  /* 0x0c201f0035327f89 */ /* 0x000e2800000e0000 */
[----:B---3--:R1:W-:Y:S04]  /*10a0*/  STS.U16 [R22+UR20+0x1000], R3 ;  /* 0x0010000316007988 */ /* 0x0083e80008000414 */
[----:B-----5:R0:W-:Y:S01]  /*10b0*/  STS.U16 [R22+UR20+0x1200], R2 ;  /* 0x0012000216007988 */ /* 0x0201e20008000414 */
[----:B-1----:R-:W-:Y:S01]  /*10c0*/  FMUL R3, R42, UR12 ;  /* 0x0000000c2a037c20 */ /* 0x002fe20008400000 */
[----:B0-----:R-:W-:Y:S01]  /*10d0*/  FMNMX R2, R53, R50, !PT ;  /* 0x0000003235027209 */ /* 0x001fe20007800000 */
[----:B------:R-:W-:-:S05]  /*10e0*/  FMUL R50, R43, UR12 ;  /* 0x0000000c2b327c20 */ /* 0x000fca0008400000 */
[----:B------:R-:W-:Y:S01]  /*10f0*/  FMNMX R50, R3, R50, !PT ;  /* 0x0000003203327209 */ /* 0x000fe20007800000 */
[----:B------:R-:W-:-:S05]  /*1100*/  FMUL R3, R46, UR12 ;  /* 0x0000000c2e037c20 */ /* 0x000fca0008400000 */
[----:B------:R-:W-:Y:S01]  /*1110*/  FMNMX R50, R3, R50, !PT ;  /* 0x0000003203327209 */ /* 0x000fe20007800000 */
[----:B------:R-:W-:-:S05]  /*1120*/  FMUL R3, R47, UR12 ;  /* 0x0000000c2f037c20 */ /* 0x000fca0008400000 */
[----:B------:R-:W-:-:S05]  /*1130*/  FMNMX R53, R3, R50, !PT ;  /* 0x0000003203357209 */ /* 0x000fca0007800000 */
[----:B------:R-:W0:Y:S01]  /*1140*/  SHFL.BFLY PT, R52, R53, 0x2, 0x1f ;  /* 0x0c401f0035347f89 */ /* 0x000e2200000e0000 */
[----:B------:R-:W-:Y:S02]  /*1150*/  FMNMX R3, R2, R49, !PT ;  /* 0x0000003102037209 */ /* 0x000fe40007800000 */
[----:B0-----:R-:W-:-:S05]  /*1160*/  FMNMX R52, R53, R52, !PT ;  /* 0x0000003435347209 */ /* 0x001fca0007800000 */
[----:B------:R-:W0:Y:S01]  /*1170*/  SHFL.BFLY PT, R50, R52, 0x1, 0x1f ;  /* 0x0c201f0034327f89 */ /* 0x000e2200000e0000 */
[--C-:B------:R-:W-:Y:S01]  /*1180*/  FFMA R2, R41, UR12, -R3.reuse ;  /* 0x0000000c29027c23 */ /* 0x100fe20008000803 */
[--C-:B------:R-:W-:Y:S01]  /*1190*/  FFMA R40, R40, UR12, -R3.reuse ;  /* 0x0000000c28287c23 */ /* 0x100fe20008000803 */
[--C-:B------:R-:W-:Y:S01]  /*11a0*/  FFMA R44, R44, UR12, -R3.reuse ;  /* 0x0000000c2c2c7c23 */ /* 0x100fe20008000803 */
[----:B----4-:R1:W-:Y:S01]  /*11b0*/  STS.U16 [R22+UR20+0x1300], R51 ;  /* 0x0013003316007988 */ /* 0x0103e20008000414 */
[----:B------:R-:W-:Y:S01]  /*11c0*/  FFMA R45, R45, UR12, -R3 ;  /* 0x0000000c2d2d7c23 */ /* 0x000fe20008000803 */
[----:B------:R2:W-:Y:S06]  /*11d0*/  MEMBAR.ALL.CTA ;  /* 0x0000000000007992 */ /* 0x0005ec0000008000 */
[----:B--2---:R-:W2:Y:S01]  /*11e0*/  FENCE.VIEW.ASYNC.S ;  /* 0x00000000000073c6 */ /* 0x004ea20000000000 */
[----:B------:R-:W-:Y:S01]  /*11f0*/  FMUL R40, R40, 1.4426950216293334961 ;  /* 0x3fb8aa3b28287820 */ /* 0x000fe20000400000 */
[----:B0-----:R-:W-:Y:S01]  /*1200*/  FMNMX R41, R52, R50, !PT ;  /* 0x0000003234297209 */ /* 0x001fe20007800000 */
[----:B------:R-:W-:-:S03]  /*1210*/  FMUL R50, R2, 1.4426950216293334961 ;  /* 0x3fb8aa3b02327820 */ /* 0x000fc60000400000 */
[----:B------:R-:W-:Y:S01]  /*1220*/  FMNMX R2, R41, R48, !PT ;  /* 0x0000003029027209 */ /* 0x000fe20007800000 */
[----:B------:R-:W-:Y:S01]  /*1230*/  FMUL R41, R44, 1.4426950216293334961 ;  /* 0x3fb8aa3b2c297820 */ /* 0x000fe20000400000 */
[----:B------:R-:W-:-:S03]  /*1240*/  FMUL R52, R45, 1.4426950216293334961 ;  /* 0x3fb8aa3b2d347820 */ /* 0x000fc60000400000 */
[--C-:B------:R-:W-:Y:S01]  /*1250*/  FFMA R44, R42, UR12, -R2.reuse ;  /* 0x0000000c2a2c7c23 */ /* 0x100fe20008000802 */
[----:B------:R-:W-:Y:S01]  /*1260*/  MUFU.EX2 R40, R40 ;  /* 0x0000002800287308 */ /* 0x000fe20000000800 */
[----:B------:R-:W-:Y:S02]  /*1270*/  FADD R49, -R3, R49 ;  /* 0x0000003103317221 */ /* 0x000fe40000000100 */
[----:B------:R-:W-:Y:S01]  /*1280*/  FMUL R45, R44, 1.4426950216293334961 ;  /* 0x3fb8aa3b2c2d7820 */ /* 0x000fe20000400000 */
[----:B------:R-:W-:-:S04]  /*1290*/  FFMA R44, R43, UR12, -R2 ;  /* 0x0000000c2b2c7c23 */ /* 0x000fc80008000802 */
[----:B------:R-:W0:Y:S01]  /*12a0*/  MUFU.EX2 R53, R50 ;  /* 0x0000003200357308 */ /* 0x000e220000000800 */
[----:B------:R-:W-:Y:S01]  /*12b0*/  FMUL R44, R44, 1.4426950216293334961 ;  /* 0x3fb8aa3b2c2c7820 */ /* 0x000fe20000400000 */
[----:B------:R-:W-:Y:S01]  /*12c0*/  FFMA R46, R46, UR12, -R2 ;  /* 0x0000000c2e2e7c23 */ /* 0x000fe20008000802 */
[----:B-1----:R-:W-:Y:S01]  /*12d0*/  FMUL R51, R49, 1.4426950216293334961 ;  /* 0x3fb8aa3b31337820 */ /* 0x002fe20000400000 */
[----:B------:R-:W-:-:S04]  /*12e0*/  FADD R49, -R2, R48 ;  /* 0x0000003002317221 */ /* 0x000fc80000000100 */
[----:B------:R-:W1:Y:S01]  /*12f0*/  MUFU.EX2 R41, R41 ;  /* 0x0000002900297308 */ /* 0x000e620000000800 */
[----:B------:R-:W-:Y:S01]  /*1300*/  FMUL R46, R46, 1.4426950216293334961 ;  /* 0x3fb8aa3b2e2e7820 */ /* 0x000fe20000400000 */
[----:B------:R-:W-:Y:S01]  /*1310*/  FFMA R47, R47, UR12, -R2 ;  /* 0x0000000c2f2f7c23 */ /* 0x000fe20008000802 */
[----:B------:R-:W-:-:S05]  /*1320*/  FMUL R49, R49, 1.4426950216293334961 ;  /* 0x3fb8aa3b31317820 */ /* 0x000fca0000400000 */
[----:B------:R-:W3:Y:S01]  /*1330*/  MUFU.EX2 R42, R52 ;  /* 0x00000034002a7308 */ /* 0x000ee20000000800 */
[----:B------:R-:W-:-:S07]  /*1340*/  FMUL R47, R47, 1.4426950216293334961 ;  /* 0x3fb8aa3b2f2f7820 */ /* 0x000fce0000400000 */
[----:B------:R3:W-:Y:S01]  /*1350*/  MUFU.EX2 R43, R45 ;  /* 0x0000002d002b7308 */ /* 0x0007e20000000800 */
[----:B0-----:R-:W-:-:S07]  /*1360*/  FADD R50, R40, R53 ;  /* 0x0000003528327221 */ /* 0x001fce0000000000 */
[----:B------:R-:W0:Y:S01]  /*1370*/  MUFU.EX2 R44, R44 ;  /* 0x0000002c002c7308 */ /* 0x000e220000000800 */
[----:B------:R-:W-:-:S07]  /*1380*/  F2FP.F16.F32.PACK_AB R40, R53, R40 ;  /* 0x000000283528723e */ /* 0x000fce00000000ff */
[----:B------:R-:W-:Y:S01]  /*1390*/  MUFU.EX2 R46, R46 ;  /* 0x0000002e002e7308 */ /* 0x000fe20000000800 */
[----:B-1----:R-:W-:-:S07]  /*13a0*/  FADD R53, R41, R50 ;  /* 0x0000003229357221 */ /* 0x002fce0000000000 */
[----:B------:R-:W1:Y:S08]  /*13b0*/  MUFU.EX2 R48, R51 ;  /* 0x0000003300307308 */ /* 0x000e700000000800 */
[----:B------:R-:W4:Y:S01]  /*13c0*/  MUFU.EX2 R49, R49 ;  /* 0x0000003100317308 */ /* 0x000f220000000800 */
[----:B---3--:R-:W-:-:S07]  /*13d0*/  FADD R45, R42, R53 ;  /* 0x000000352a2d7221 */ /* 0x008fce0000000000 */
[----:B------:R-:W3:Y:S01]  /*13e0*/  MUFU.EX2 R47, R47 ;  /* 0x0000002f002f7308 */ /* 0x000ee20000000800 */
[----:B------:R-:W-:Y:S01]  /*13f0*/  F2FP.F16.F32.PACK_AB R42, R42, R41 ;  /* 0x000000292a2a723e */ /* 0x000fe200000000ff */
[----:B0-----:R-:W-:Y:S01]  /*1400*/  FADD R41, R43, R44 ;  /* 0x0000002c2b297221 */ /* 0x001fe20000000000 */
[-C--:B-1----:R-:W-:Y:S01]  /*1410*/  FMUL R24, R24, R48.reuse ;  /* 0x0000003018187220 */ /* 0x082fe20000400000 */
[-C--:B------:R-:W-:Y:S02]  /*1420*/  FMUL R25, R25, R48.reuse ;  /* 0x0000003019197220 */ /* 0x080fe40000400000 */
[----:B------:R-:W-:Y:S01]  /*1430*/  FADD R52, R46, R41 ;  /* 0x000000292e347221 */ /* 0x000fe20000000000 */
[-C--:B------:R-:W-:Y:S01]  /*1440*/  FMUL R28, R28, R48.reuse ;  /* 0x000000301c1c7220 */ /* 0x080fe20000400000 */
[-C--:B------:R-:W-:Y:S01]  /*1450*/  FMUL R29, R29, R48.reuse ;  /* 0x000000301d1d7220 */ /* 0x080fe20000400000 */
[-C--:B------:R-:W-:Y:S01]  /*1460*/  FMUL R32, R32, R48.reuse ;  /* 0x0000003020207220 */ /* 0x080fe20000400000 */
[-C--:B------:R-:W-:Y:S01]  /*1470*/  FMUL R33, R33, R48.reuse ;  /* 0x0000003021217220 */ /* 0x080fe20000400000 */
[-C--:B------:R-:W-:Y:S01]  /*1480*/  FMUL R36, R36, R48.reuse ;  /* 0x0000003024247220 */ /* 0x080fe20000400000 */
[----:B------:R-:W-:Y:S01]  /*1490*/  FMUL R37, R37, R48 ;  /* 0x0000003025257220 */ /* 0x000fe20000400000 */
[-C--:B----4-:R-:W-:Y:S01]  /*14a0*/  FMUL R26, R26, R49.reuse ;  /* 0x000000311a1a7220 */ /* 0x090fe20000400000 */
[-C--:B------:R-:W-:Y:S01]  /*14b0*/  FMUL R27, R27, R49.reuse ;  /* 0x000000311b1b7220 */ /* 0x080fe20000400000 */
[-C--:B------:R-:W-:Y:S01]  /*14c0*/  FMUL R30, R30, R49.reuse ;  /* 0x000000311e1e7220 */ /* 0x080fe20000400000 */
[-C--:B------:R-:W-:Y:S01]  /*14d0*/  FMUL R31, R31, R49.reuse ;  /* 0x000000311f1f7220 */ /* 0x080fe20000400000 */
[-C--:B------:R-:W-:Y:S01]  /*14e0*/  FMUL R34, R34, R49.reuse ;  /* 0x0000003122227220 */ /* 0x080fe20000400000 */
[-C--:B------:R-:W-:Y:S01]  /*14f0*/  FMUL R35, R35, R49.reuse ;  /* 0x0000003123237220 */ /* 0x080fe20000400000 */
[-C--:B------:R-:W-:Y:S01]  /*1500*/  FMUL R38, R38, R49.reuse ;  /* 0x0000003126267220 */ /* 0x080fe20000400000 */
[----:B------:R-:W-:Y:S01]  /*1510*/  FMUL R39, R39, R49 ;  /* 0x0000003127277220 */ /* 0x000fe20000400000 */
[----:B------:R-:W-:Y:S01]  /*1520*/  F2FP.F16.F32.PACK_AB R41, R44, R43 ;  /* 0x0000002b2c29723e */ /* 0x000fe200000000ff */
[C---:B---3--:R-:W-:Y:S01]  /*1530*/  FADD R52, R47.reuse, R52 ;  /* 0x000000342f347221 */ /* 0x048fe20000000000 */
[----:B------:R-:W-:Y:S01]  /*1540*/  F2FP.F16.F32.PACK_AB R43, R47, R46 ;  /* 0x0000002e2f2b723e */ /* 0x000fe200000000ff */
[----:B--2---:R-:W-:Y:S06]  /*1550*/  BAR.SYNC.DEFER_BLOCKING 0x0 ;  /* 0x0000000000007b1d */ /* 0x004fec0000010000 */
[----:B------:R-:W0:Y:S01]  /*1560*/  SHFL.BFLY PT, R50, R45, 0x2, 0x1f ;  /* 0x0c401f002d327f89 */ /* 0x000e2200000e0000 */
[----:B------:R-:W-:-:S03]  /*1570*/  UMOV UR26, UR10 ;  /* 0x0000000a001a7c82 */ /* 0x000fc60008000000 */
[----:B------:R-:W1:Y:S01]  /*1580*/  SHFL.BFLY PT, R47, R52, 0x2, 0x1f ;  /* 0x0c401f00342f7f89 */ /* 0x000e6200000e0000 */
[----:B------:R-:W-:Y:S01]  /*1590*/  UMOV UR27, 0xc0000010 ;  /* 0xc0000010001b7882 */ /* 0x000fe20000000000 */
[----:B------:R-:W-:-:S06]  /*15a0*/  WARPGROUP.ARRIVE ;  /* 0x00000000000079c5 */ /* 0x000fcc0000000000 */
[----:B------:R-:W-:Y:S01]  /*15b0*/  HGMMA.64x32x16.F32 R24, R40, gdesc[UR24], R24, gsb0 ;  /* 0x0060001828187df0 */ /* 0x000fe20008000818 */
[----:B0-----:R-:W-:Y:S01]  /*15c0*/  FADD R50, R45, R50 ;  /* 0x000000322d327221 */ /* 0x001fe20000000000 */
[----:B-1----:R-:W-:-:S04]  /*15d0*/  FADD R47, R52, R47 ;  /* 0x0000002f342f7221 */ /* 0x002fc80000000000 */
[----:B------:R-:W0:Y:S04]  /*15e0*/  SHFL.BFLY PT, R45, R50, 0x1, 0x1f ;  /* 0x0c201f00322d7f89 */ /* 0x000e2800000e0000 */
[----:B------:R-:W1:Y:S01]  /*15f0*/  SHFL.BFLY PT, R44, R47, 0x1, 0x1f ;  /* 0x0c201f002f2c7f89 */ /* 0x000e6200000e0000 */
[----:B------:R-:W-:-:S04]  /*1600*/  UIADD3 UR6, UR6, 0x10, URZ ;  /* 0x0000001006067890 */ /* 0x000fc8000fffe03f */
[----:B------:R-:W-:-:S06]  /*1610*/  UISETP.GE.AND UP0, UPT, UR6, UR21, UPT ;  /* 0x000000150600728c */ /* 0x000fcc000bf06270 */
[----:B------:R-:W-:Y:S01]  /*1620*/  PLOP3.LUT P0, PT, PT, PT, UP0, 0x80, 0x0 ;  /* 0x000000000000781c */ /* 0x000fe20003f0f008 */
[----:B------:R-:W-:Y:S02]  /*1630*/  ULEA UR4, UR13, UR4, 0x4 ;  /* 0x000000040d047291 */ /* 0x000fe4000f8e203f */
[----:B------:R-:W-:Y:S01]  /*1640*/  ULEA UR5, UR15, UR5, 0x4 ;  /* 0x000000050f057291 */ /* 0x000fe2000f8e203f */
[----:B0-----:R-:W-:Y:S01]  /*1650*/  FADD R45, R50, R45 ;  /* 0x0000002d322d7221 */ /* 0x001fe20000000000 */
[----:B-1----:R-:W-:-:S03]  /*1660*/  FADD R44, R47, R44 ;  /* 0x0000002c2f2c7221 */ /* 0x002fc60000000000 */
[----:B------:R-:W-:Y:S01]  /*1670*/  FFMA R21, R48, R21, R45 ;  /* 0x0000001530157223 */ /* 0x000fe2000000002d */
[----:B------:R-:W-:Y:S01]  /*1680*/  MOV R48, R2 ;  /* 0x0000000200307202 */ /* 0x000fe20000000f00 */
[----:B------:R-:W-:Y:S01]  /*1690*/  FFMA R20, R49, R20, R44 ;  /* 0x0000001431147223 */ /* 0x000fe2000000002c */
[----:B------:R-:W-:Y:S01]  /*16a0*/  IMAD.MOV.U32 R49, RZ, RZ, R3 ;  /* 0x000000ffff317224 */ /* 0x000fe200078e0003 */
[----:B------:R-:W-:Y:S02]  /*16b0*/  WARPGROUP.DEPBAR.LE gsb0, 0x0 ;  /* 0x00008000000079c5 */ /* 0x000fe40000010000 */
[----:B------:R-:W-:Y:S05]  /*16c0*/  @!P0 BRA `(.L_x_1) ;  /* 0xfffffff400a48947 */ /* 0x000fea000383ffff */
.L_x_0:
[----:B------:R-:W0:Y:S01]  /*16d0*/  S2R R12, SR_TID.X ;  /* 0x00000000000c7919 */ /* 0x000e220000002100 */
[----:B------:R-:W-:Y:S02]  /*16e0*/  IMAD.MOV.U32 R5, RZ, RZ, R20 ;  /* 0x000000ffff057224 */ /* 0x000fe400078e0014 */
[----:B-1----:R-:W-:Y:S01]  /*16f0*/  FMUL R6, R27, 0.25 ;  /* 0x3e8000001b067820 */ /* 0x002fe20000400000 */
[----:B------:R-:W-:Y:S01]  /*1700*/  FMUL R7, R38, 0.25 ;  /* 0x3e80000026077820 */ /* 0x000fe20000400000 */
[----:B------:R-:W-:Y:S01]  /*1710*/  FMUL R4, R39, 0.25 ;  /* 0x3e80000027047820 */ /* 0x000fe20000400000 */
[----:B------:R-:W-:Y:S01]  /*1720*/  FMUL R9, R34, 0.25 ;  /* 0x3e80000022097820 */ /* 0x000fe20000400000 */
[C---:B------:R-:W-:Y:S01]  /*1730*/  FSETP.GT.AND P0, PT, |R5|.reuse, 8.50705917302346158658e+37, PT ;  /* 0x7e8000000500780b */ /* 0x040fe20003f04200 */
[C---:B------:R-:W-:Y:S01]  /*1740*/  FMUL R16, R5.reuse, 8388608 ;  /* 0x4b00000005107820 */ /* 0x040fe20000400000 */
[----:B------:R-:W-:Y:S01]  /*1750*/  FSETP.GEU.AND P4, PT, |R5|, 1.175494350822287508e-38, PT ;  /* 0x008000000500780b */ /* 0x000fe20003f8e200 */
[----:B------:R-:W-:Y:S01]  /*1760*/  FMUL R18, R35, 0.25 ;  /* 0x3e80000023127820 */ /* 0x000fe20000400000 */
[----:B------:R-:W-:Y:S01]  /*1770*/  FSEL R27, R6, R27, P0 ;  /* 0x0000001b061b7208 */ /* 0x000fe20000000000 */
[----:B------:R-:W-:Y:S01]  /*1780*/  FMUL R13, R32, 0.25 ;  /* 0x3e800000200d7820 */ /* 0x000fe20000400000 */
[----:B------:R-:W-:Y:S01]  /*1790*/  FSEL R10, R7, R38, P0 ;  /* 0x00000026070a7208 */ /* 0x000fe20000000000 */
[----:B------:R-:W-:Y:S01]  /*17a0*/  FMUL R7, R30, 0.25 ;  /* 0x3e8000001e077820 */ /* 0x000fe20000400000 */
[----:B------:R-:W-:Y:S01]  /*17b0*/  FSEL R11, R4, R39, P0 ;  /* 0x00000027040b7208 */ /* 0x000fe20000000000 */
[----:B------:R-:W-:Y:S01]  /*17c0*/  FMUL R4, R31, 0.25 ;  /* 0x3e8000001f047820 */ /* 0x000fe20000400000 */
[----:B------:R-:W-:Y:S01]  /*17d0*/  FSETP.GEU.AND P3, PT, R5, 1.175494350822287508e-38, PT ;  /* 0x008000000500780b */ /* 0x000fe20003f6e000 */
[----:B------:R-:W-:Y:S01]  /*17e0*/  BAR.SYNC.DEFER_BLOCKING 0x0 ;  /* 0x0000000000007b1d */ /* 0x000fe20000010000 */
[----:B------:R-:W-:Y:S01]  /*17f0*/  FSEL R30, R7, R30, P0 ;  /* 0x0000001e071e7208 */ /* 0x000fe20000000000 */
[----:B------:R-:W-:Y:S01]  /*1800*/  FMUL R7, R36, 0.25 ;  /* 0x3e80000024077820 */ /* 0x000fe20000400000 */
[----:B------:R-:W-:Y:S01]  /*1810*/  FSETP.GT.AND P1, PT, |R21|, 8.50705917302346158658e+37, PT ;  /* 0x7e8000001500780b */ /* 0x000fe20003f24200 */
[----:B------:R-:W-:Y:S01]  /*1820*/  @!P4 FMUL R27, R27, 16777216 ;  /* 0x4b8000001b1bc820 */ /* 0x000fe20000400000 */
[----:B------:R-:W-:Y:S01]  /*1830*/  FSEL R34, R9, R34, P0 ;  /* 0x0000002209227208 */ /* 0x000fe20000000000 */
[----:B------:R-:W-:Y:S01]  /*1840*/  FMUL R9, R26, 0.25 ;  /* 0x3e8000001a097820 */ /* 0x000fe20000400000 */
[----:B------:R-:W-:Y:S01]  /*1850*/  FSEL R16, R16, R5, !P3 ;  /* 0x0000000510107208 */ /* 0x000fe20005800000 */
[----:B------:R-:W-:Y:S01]  /*1860*/  @P0 FMUL R5, R5, 0.25 ;  /* 0x3e80000005050820 */ /* 0x000fe20000400000 */
[----:B------:R-:W-:Y:S01]  /*1870*/  FSEL R31, R4, R31, P0 ;  /* 0x0000001f041f7208 */ /* 0x000fe20000000000 */
[----:B------:R-:W-:Y:S01]  /*1880*/  FMUL R4, R37, 0.25 ;  /* 0x3e80000025047820 */ /* 0x000fe20000400000 */
[----:B------:R-:W-:Y:S01]  /*1890*/  FSEL R20, R7, R36, P1 ;  /* 0x0000002407147208 */ /* 0x000fe20000800000 */
[----:B------:R-:W-:Y:S01]  /*18a0*/  @!P4 FMUL R5, R5, 16777216 ;  /* 0x4b8000000505c820 */ /* 0x000fe20000400000 */
[----:B------:R-:W-:Y:S01]  /*18b0*/  FSETP.GEU.AND P2, PT, R21, 1.175494350822287508e-38, PT ;  /* 0x008000001500780b */ /* 0x000fe20003f4e000 */
[----:B------:R-:W-:Y:S01]  /*18c0*/  FMUL R7, R28, 0.25 ;  /* 0x3e8000001c077820 */ /* 0x000fe20000400000 */
[C---:B0-----:R-:W-:Y:S01]  /*18d0*/  LOP3.LUT R6, R12.reuse, 0x7, RZ, 0xc0, !PT ;  /* 0x000000070c067812 */ /* 0x041fe200078ec0ff */
[----:B------:R-:W-:Y:S01]  /*18e0*/  IMAD.SHL.U32 R8, R12, 0x4, RZ ;  /* 0x000000040c087824 */ /* 0x000fe200078e00ff */
[----:B------:R-:W-:Y:S01]  /*18f0*/  FSEL R18, R18, R35, P0 ;  /* 0x0000002312127208 */ /* 0x000fe20000000000 */
[----:B------:R-:W0:Y:S01]  /*1900*/  MUFU.RCP R5, R5 ;  /* 0x0000000500057308 */ /* 0x000e220000001000 */
[----:B------:R-:W-:Y:S01]  /*1910*/  LEA R14, R6, UR20, 0x4 ;  /* 0x00000014060e7c11 */ /* 0x000fe2000f8e20ff */
[----:B------:R-:W-:Y:S01]  /*1920*/  @!P4 FMUL R30, R30, 16777216 ;  /* 0x4b8000001e1ec820 */ /* 0x000fe20000400000 */
[----:B------:R-:W-:Y:S01]  /*1930*/  LOP3.LUT R8, R8, 0xc0, RZ, 0xc0, !PT ;  /* 0x000000c008087812 */ /* 0x000fe200078ec0ff */
[----:B------:R-:W-:Y:S01]  /*1940*/  @!P4 FMUL R11, R11, 16777216 ;  /* 0x4b8000000b0bc820 */ /* 0x000fe20000400000 */
[----:B------:R-:W-:Y:S01]  /*1950*/  FSEL R26, R9, R26, P0 ;  /* 0x0000001a091a7208 */ /* 0x000fe20000000000 */
[----:B------:R-:W-:Y:S01]  /*1960*/  IMAD R15, R6, -0x8, R14 ;  /* 0xfffffff8060f7824 */ /* 0x000fe200078e020e */
[----:B------:R-:W-:Y:S01]  /*1970*/  FSETP.GEU.AND P0, PT, |R21|, 1.175494350822287508e-38, PT ;  /* 0x008000001500780b */ /* 0x000fe20003f0e200 */
[----:B------:R-:W-:Y:S01]  /*1980*/  @!P4 FMUL R10, R10, 16777216 ;  /* 0x4b8000000a0ac820 */ /* 0x000fe20000400000 */
[----:B------:R-:W-:Y:S01]  /*1990*/  FSEL R9, R4, R37, P1 ;  /* 0x0000002504097208 */ /* 0x000fe20000800000 */
[----:B------:R-:W-:Y:S01]  /*19a0*/  FMUL R4, R29, 0.25 ;  /* 0x3e8000001d047820 */ /* 0x000fe20000400000 */
[----:B------:R-:W-:Y:S01]  /*19b0*/  IADD3 R36, R8, R15, RZ ;  /* 0x0000000f08247210 */ /* 0x000fe20007ffe0ff */
[----:B------:R-:W-:Y:S01]  /*19c0*/  FMUL R8, R21, 8388608 ;  /* 0x4b00000015087820 */ /* 0x000fe20000400000 */
[----:B------:R-:W-:Y:S01]  /*19d0*/  FSEL R32, R13, R32, P1 ;  /* 0x000000200d207208 */ /* 0x000fe20000800000 */
[----:B------:R-:W-:Y:S01]  /*19e0*/  FMUL R13, R24, 0.25 ;  /* 0x3e800000180d7820 */ /* 0x000fe20000400000 */
[----:B------:R-:W-:Y:S01]  /*19f0*/  FSEL R29, R4, R29, P1 ;  /* 0x0000001d041d7208 */ /* 0x000fe20000800000 */
[----:B------:R-:W-:Y:S01]  /*1a00*/  FMUL R4, R25, 0.25 ;  /* 0x3e80000019047820 */ /* 0x000fe20000400000 */
[----:B------:R-:W-:Y:S01]  /*1a10*/  FSEL R8, R8, R21, !P2 ;  /* 0x0000001508087208 */ /* 0x000fe20005000000 */
[----:B------:R-:W-:Y:S01]  /*1a20*/  @P1 FMUL R21, R21, 0.25 ;  /* 0x3e80000015151820 */ /* 0x000fe20000400000 */
[----:B------:R-:W-:Y:S01]  /*1a30*/  FSEL R28, R7, R28, P1 ;  /* 0x0000001c071c7208 */ /* 0x000fe20000800000 */
[----:B------:R-:W-:Y:S01]  /*1a40*/  @!P4 FMUL R26, R26, 16777216 ;  /* 0x4b8000001a1ac820 */ /* 0x000fe20000400000 */
[----:B------:R-:W-:Y:S01]  /*1a50*/  FSEL R25, R4, R25, P1 ;  /* 0x0000001904197208 */ /* 0x000fe20000800000 */
[----:B------:R-:W-:-:S02]  /*1a60*/  VIADD R6, R8, 0xc0cafb0d ;  /* 0xc0cafb0d08067836 */ /* 0x000fc40000000000 */
[----:B------:R-:W-:Y:S01]  /*1a70*/  @!P0 FMUL R21, R21, 16777216 ;  /* 0x4b80000015158820 */ /* 0x000fe20000400000 */
[----:B------:R-:W-:Y:S01]  /*1a80*/  FSEL R4, R13, R24, P1 ;  /* 0x000000180d047208 */ /* 0x000fe20000800000 */
[----:B------:R-:W-:Y:S01]  /*1a90*/  @!P4 FMUL R18, R18, 16777216 ;  /* 0x4b8000001212c820 */ /* 0x000fe20000400000 */
[----:B------:R-:W-:Y:S01]  /*1aa0*/  IADD3 R7, R16, -0x3f3504f3, RZ ;  /* 0xc0cafb0d10077810 */ /* 0x000fe20007ffe0ff */
[----:B------:R-:W-:Y:S01]  /*1ab0*/  @!P4 FMUL R34, R34, 16777216 ;  /* 0x4b8000002222c820 */ /* 0x000fe20000400000 */
[----:B------:R-:W-:Y:S01]  /*1ac0*/  LOP3.LUT R17, R6, 0xff800000, RZ, 0xc0, !PT ;  /* 0xff80000006117812 */ /* 0x000fe200078ec0ff */
[----:B------:R-:W1:Y:S01]  /*1ad0*/  MUFU.RCP R21, R21 ;  /* 0x0000001500157308 */ /* 0x000e620000001000 */
[C---:B------:R-:W-:Y:S01]  /*1ae0*/  LOP3.LUT R13, R12.reuse, 0x8, RZ, 0xc0, !PT ;  /* 0x000000080c0d7812 */ /* 0x040fe200078ec0ff */
[----:B------:R-:W-:Y:S01]  /*1af0*/  @!P4 FMUL R31, R31, 16777216 ;  /* 0x4b8000001f1fc820 */ /* 0x000fe20000400000 */
[----:B------:R-:W-:Y:S01]  /*1b00*/  FSEL R43, RZ, -23, P2 ;  /* 0xc1b80000ff2b7808 */ /* 0x000fe20001000000 */
[----:B0-----:R-:W-:Y:S01]  /*1b10*/  FMUL R11, R5, R11 ;  /* 0x0000000b050b7220 */ /* 0x001fe20000400000 */
[----:B------:R-:W-:Y:S01]  /*1b20*/  I2FP.F32.S32 R6, R17 ;  /* 0x0000001100067245 */ /* 0x000fe20000201400 */
[----:B------:R-:W-:Y:S01]  /*1b30*/  IMAD R15, R13, 0x80, R14 ;  /* 0x000000800d0f7824 */ /* 0x000fe200078e020e */
[----:B------:R-:W-:Y:S01]  /*1b40*/  LOP3.LUT R19, R7, 0xff800000, RZ, 0xc0, !PT ;  /* 0xff80000007137812 */ /* 0x000fe200078ec0ff */
[C---:B------:R-:W-:Y:S01]  /*1b50*/  FMUL R10, R5.reuse, R10 ;  /* 0x0000000a050a7220 */ /* 0x040fe20000400000 */
[----:B------:R-:W-:Y:S01]  /*1b60*/  LOP3.LUT R24, R12, 0x70, RZ, 0xc0, !PT ;  /* 0x000000700c187812 */ /* 0x000fe200078ec0ff */
[----:B------:R-:W-:Y:S01]  /*1b70*/  FFMA.FTZ R43, R6, 1.1920928955078125e-07, R43 ;  /* 0x34000000062b7823 */ /* 0x000fe2000001002b */
[----:B------:R-:W-:Y:S01]  /*1b80*/  FSEL R42, RZ, -23, P3 ;  /* 0xc1b80000ff2a7808 */ /* 0x000fe20001800000 */
[C---:B------:R-:W-:Y:S01]  /*1b90*/  FMUL R6, R5.reuse, R30 ;  /* 0x0000001e05067220 */ /* 0x040fe20000400000 */
[----:B------:R-:W-:Y:S01]  /*1ba0*/  I2FP.F32.S32 R7, R19 ;  /* 0x0000001300077245 */ /* 0x000fe20000201400 */
[C---:B------:R-:W-:Y:S01]  /*1bb0*/  FMUL R30, R5.reuse, R27 ;  /* 0x0000001b051e7220 */ /* 0x040fe20000400000 */
[----:B------:R-:W-:Y:S01]  /*1bc0*/  IMAD R24, R24, 0x8, R15 ;  /* 0x0000000818187824 */ /* 0x000fe200078e020f */
[----:B------:R-:W-:Y:S01]  /*1bd0*/  IADD3 R27, R8, -R17, RZ ;  /* 0x80000011081b7210 */ /* 0x000fe20007ffe0ff */
[----:B------:R-:W-:Y:S01]  /*1be0*/  FMUL R15, R5, R26 ;  /* 0x0000001a050f7220 */ /* 0x000fe20000400000 */
[----:B------:R-:W-:-:S02]  /*1bf0*/  IMAD.IADD R26, R16, 0x1, -R19 ;  /* 0x00000001101a7824 */ /* 0x000fc400078e0a13 */
[----:B------:R-:W-:Y:S01]  /*1c00*/  FFMA.FTZ R42, R7, 1.1920928955078125e-07, R42 ;  /* 0x34000000072a7823 */ /* 0x000fe2000001002a */
[C---:B------:R-:W-:Y:S01]  /*1c10*/  FMUL R18, R5.reuse, R18 ;  /* 0x0000001205127220 */ /* 0x040fe20000400000 */
[C---:B------:R-:W-:Y:S01]  /*1c20*/  FMUL R37, R5.reuse, R34 ;  /* 0x0000002205257220 */ /* 0x040fe20000400000 */
[----:B------:R-:W-:Y:S01]  /*1c30*/  FMUL R7, R5, R31 ;  /* 0x0000001f05077220 */ /* 0x000fe20000400000 */
[----:B------:R-:W-:Y:S02]  /*1c40*/  IMAD.MOV.U32 R5, RZ, RZ, 0x3dc6b27f ;  /* 0x3dc6b27fff057424 */ /* 0x000fe400078e00ff */
[----:B------:R-:W-:Y:S01]  /*1c50*/  FADD R27, R27, -1 ;  /* 0xbf8000001b1b7421 */ /* 0x000fe20000000000 */
[----:B------:R-:W-:Y:S01]  /*1c60*/  FADD R26, R26, -1 ;  /* 0xbf8000001a1a7421 */ /* 0x000fe20000000000 */
[----:B------:R-:W-:Y:S01]  /*1c70*/  @!P0 FMUL R28, R28, 16777216 ;  /* 0x4b8000001c1c8820 */ /* 0x000fe20000400000 */
[----:B------:R-:W-:Y:S01]  /*1c80*/  @!P0 FMUL R4, R4, 16777216 ;  /* 0x4b80000004048820 */ /* 0x000fe20000400000 */
[----:B------:R-:W-:Y:S01]  /*1c90*/  @!P0 FMUL R32, R32, 16777216 ;  /* 0x4b80000020208820 */ /* 0x000fe20000400000 */
[-C--:B------:R-:W-:Y:S01]  /*1ca0*/  FFMA.FTZ R34, R27, R5.reuse, -0.16845393180847167969 ;  /* 0xbe2c7f301b227423 */ /* 0x080fe20000010005 */
[----:B------:R-:W-:Y:S01]  /*1cb0*/  @!P0 FMUL R29, R29, 16777216 ;  /* 0x4b8000001d1d8820 */ /* 0x000fe20000400000 */
[----:B------:R-:W-:Y:S01]  /*1cc0*/  @!P0 FMUL R25, R25, 16777216 ;  /* 0x4b80000019198820 */ /* 0x000fe20000400000 */
[C---:B------:R-:W-:Y:S01]  /*1cd0*/  FFMA.FTZ R5, R26.reuse, R5, -0.16845393180847167969 ;  /* 0xbe2c7f301a057423 */ /* 0x040fe20000010005 */
[C---:B-1----:R-:W-:Y:S01]  /*1ce0*/  FMUL R28, R21.reuse, R28 ;  /* 0x0000001c151c7220 */ /* 0x042fe20000400000 */
[C---:B------:R-:W-:Y:S01]  /*1cf0*/  FMUL R17, R21.reuse, R4 ;  /* 0x0000000415117220 */ /* 0x040fe20000400000 */
[C---:B------:R-:W-:Y:S01]  /*1d00*/  FMUL R39, R21.reuse, R32 ;  /* 0x0000002015277220 */ /* 0x040fe20000400000 */
[C---:B------:R-:W-:Y:S01]  /*1d10*/  FMUL R29, R21.reuse, R29 ;  /* 0x0000001d151d7220 */ /* 0x040fe20000400000 */
[----:B------:R-:W-:Y:S01]  /*1d20*/  FFMA.FTZ R5, R26, R5, 0.1716887056827545166 ;  /* 0x3e2fcf2a1a057423 */ /* 0x000fe20000010005 */
[----:B------:R-:W-:Y:S01]  /*1d30*/  FMUL R32, R21, R25 ;  /* 0x0000001915207220 */ /* 0x000fe20000400000 */
[----:B------:R-:W-:Y:S01]  /*1d40*/  F2FP.F16.F32.PACK_AB R4, R28, R17 ;  /* 0x000000111c04723e */ /* 0x000fe200000000ff */
[----:B------:R-:W-:Y:S01]  /*1d50*/  FFMA.FTZ R34, R27, R34, 0.1716887056827545166 ;  /* 0x3e2fcf2a1b227423 */ /* 0x000fe20000010022 */
[----:B------:R-:W-:Y:S01]  /*1d60*/  FFMA.FTZ R17, R26, R5, -0.17900948226451873779 ;  /* 0xbe374e431a117423 */ /* 0x000fe20000010005 */
[----:B------:R-:W-:Y:S01]  /*1d70*/  F2FP.F16.F32.PACK_AB R6, R6, R15 ;  /* 0x0000000f0606723e */ /* 0x000fe200000000ff */
[----:B------:R-:W0:Y:S01]  /*1d80*/  LDC R14, c[0x0][0x278] ;  /* 0x00009e00ff0e7b82 */ /* 0x000e220000000800 */
[----:B------:R-:W-:Y:S01]  /*1d90*/  F2FP.F16.F32.PACK_AB R5, R29, R32 ;  /* 0x000000201d05723e */ /* 0x000fe200000000ff */
[----:B------:R-:W-:Y:S01]  /*1da0*/  FFMA.FTZ R34, R27, R34, -0.17900948226451873779 ;  /* 0xbe374e431b227423 */ /* 0x000fe20000010022 */
[----:B------:R-:W-:Y:S01]  /*1db0*/  F2FP.F16.F32.PACK_AB R7, R7, R30 ;  /* 0x0000001e0707723e */ /* 0x000fe200000000ff */
[----:B------:R-:W-:Y:S01]  /*1dc0*/  FMUL R22, R33, 0.25 ;  /* 0x3e80000021167820 */ /* 0x000fe20000400000 */
[----:B------:R-:W-:Y:S01]  /*1dd0*/  SHF.R.U32.HI R41, RZ, 0x6, R12 ;  /* 0x00000006ff297819 */ /* 0x000fe2000001160c */
[----:B------:R-:W-:Y:S01]  /*1de0*/  FFMA.FTZ R34, R27, R34, 0.20512372255325317383 ;  /* 0x3e520bf41b227423 */ /* 0x000fe20000010022 */
[----:B------:R-:W-:Y:S01]  /*1df0*/  SHF.L.U32 R38, R12, 0x4, RZ ;  /* 0x000000040c267819 */ /* 0x000fe200000006ff */
[----:B------:R-:W-:Y:S01]  /*1e00*/  STSM.16.M88.4 [R24], R4 ;  /* 0x0000000418007844 */ /* 0x000fe20000000200 */
[----:B------:R-:W-:Y:S01]  /*1e10*/  SGXT.U32 R41, R41, 0x1 ;  /* 0x000000012929781a */ /* 0x000fe20000000000 */
[C---:B------:R-:W-:Y:S01]  /*1e20*/  FFMA.FTZ R34, R27.reuse, R34, -0.24046532809734344482 ;  /* 0xbe763c8b1b227423 */ /* 0x040fe20000010022 */
[----:B------:R-:W-:Y:S01]  /*1e30*/  LOP3.LUT R38, R38, 0x7f0, RZ, 0xc0, !PT ;  /* 0x000007f026267812 */ /* 0x000fe200078ec0ff */
[----:B------:R-:W-:Y:S01]  /*1e40*/  BAR.SYNC.DEFER_BLOCKING 0x0 ;  /* 0x0000000000007b1d */ /* 0x000fe20000010000 */
[----:B------:R-:W-:Y:S01]  /*1e50*/  FSEL R22, R22, R33, P1 ;  /* 0x0000002116167208 */ /* 0x000fe20000800000 */
[----:B------:R-:W-:Y:S01]  /*1e60*/  FFMA.FTZ R34, R27, R34, 0.28857114911079406738 ;  /* 0x3e93bf991b227423 */ /* 0x000fe20000010022 */
[----:B------:R-:W-:Y:S01]  /*1e70*/  FFMA.FTZ R17, R26, R17, 0.20512372255325317383 ;  /* 0x3e520bf41a117423 */ /* 0x000fe20000010011 */
[----:B------:R-:W-:Y:S01]  /*1e80*/  ISETP.GE.U32.AND P1, PT, R8, 0x7f800000, PT ;  /* 0x7f8000000800780c */ /* 0x000fe20003f26070 */
[----:B------:R-:W-:Y:S01]  /*1e90*/  @!P0 FMUL R9, R9, 16777216 ;  /* 0x4b80000009098820 */ /* 0x000fe20000400000 */
[C---:B------:R-:W-:Y:S01]  /*1ea0*/  FFMA.FTZ R34, R27.reuse, R34, -0.36067417263984680176 ;  /* 0xbeb8aa491b227423 */ /* 0x040fe20000010022 */
[----:B------:R-:W-:Y:S01]  /*1eb0*/  FFMA.FTZ R19, R26, R17, -0.24046532809734344482 ;  /* 0xbe763c8b1a137423 */ /* 0x000fe20000010011 */
[----:B------:R-:W-:Y:S01]  /*1ec0*/  @!P0 FMUL R20, R20, 16777216 ;  /* 0x4b80000014148820 */ /* 0x000fe20000400000 */
[----:B------:R-:W-:Y:S01]  /*1ed0*/  @!P0 FMUL R22, R22, 16777216 ;  /* 0x4b80000016168820 */ /* 0x000fe20000400000 */
[----:B------:R-:W-:Y:S01]  /*1ee0*/  FFMA.FTZ R34, R27, R34, 0.48089820146560668945 ;  /* 0x3ef6384a1b227423 */ /* 0x000fe20000010022 */
[----:B------:R-:W-:Y:S01]  /*1ef0*/  FFMA.FTZ R19, R26, R19, 0.28857114911079406738 ;  /* 0x3e93bf991a137423 */ /* 0x000fe20000010013 */
[----:B0-----:R-:W-:-:S02]  /*1f00*/  IMAD R41, R41, R14, RZ ;  /* 0x0000000e29297224 */ /* 0x001fc400078e02ff */
[----:B------:R-:W-:Y:S01]  /*1f10*/  FMUL R9, R21, R9 ;  /* 0x0000000915097220 */ /* 0x000fe20000400000 */
[----:B------:R-:W-:Y:S01]  /*1f20*/  FFMA.FTZ R34, R27, R34, -0.72134751081466674805 ;  /* 0xbf38aa3b1b227423 */ /* 0x000fe20000010022 */
[C---:B------:R-:W-:Y:S01]  /*1f30*/  FMUL R20, R21.reuse, R20 ;  /* 0x0000001415147220 */ /* 0x040fe20000400000 */
[----:B------:R-:W-:Y:S02]  /*1f40*/  IMAD R15, R14, 0x2, R41 ;  /* 0x000000020e0f7824 */ /* 0x000fe400078e0229 */
[----:B------:R-:W-:Y:S01]  /*1f50*/  FMUL R22, R21, R22 ;  /* 0x0000001615167220 */ /* 0x000fe20000400000 */
[C---:B------:R-:W-:Y:S01]  /*1f60*/  FMUL R34, R27.reuse, R34 ;  /* 0x000000221b227220 */ /* 0x040fe20000400000 */
[----:B------:R-:W-:Y:S01]  /*1f70*/  FFMA.FTZ R21, R26, R19, -0.36067417263984680176 ;  /* 0xbeb8aa491a157423 */ /* 0x000fe20000010013 */
[----:B------:R-:W-:Y:S01]  /*1f80*/  @P1 IMAD.MOV.U32 R35, RZ, RZ, 0x7f800000 ;  /* 0x7f800000ff231424 */ /* 0x000fe200078e00ff */
[----:B------:R-:W-:Y:S01]  /*1f90*/  LEA R17, R14, R15, 0x1 ;  /* 0x0000000f0e117211 */ /* 0x000fe200078e08ff */
[----:B------:R-:W-:Y:S01]  /*1fa0*/  FMUL R34, R27, R34 ;  /* 0x000000221b227220 */ /* 0x000fe20000400000 */
[----:B------:R-:W-:Y:S01]  /*1fb0*/  FFMA.FTZ R23, R26, R21, 0.48089820146560668945 ;  /* 0x3ef6384a1a177423 */ /* 0x000fe20000010015 */
[----:B------:R-:W0:Y:S01]  /*1fc0*/  LDS.128 R4, [R38+UR20] ;  /* 0x0000001426047984 */ /* 0x000e220008000c00 */
[----:B------:R-:W1:Y:S01]  /*1fd0*/  LDC.64 R44, c[0x0][0x228] ;  /* 0x00008a00ff2c7b82 */ /* 0x000e620000000a00 */
[----:B------:R-:W-:-:S02]  /*1fe0*/  IMAD R19, R14, 0x2, R17 ;  /* 0x000000020e137824 */ /* 0x000fc400078e0211 */
[----:B------:R-:W-:Y:S01]  /*1ff0*/  FFMA.FTZ R34, R27, 1.4426950216293334961, R34 ;  /* 0x3fb8aa3b1b227823 */ /* 0x000fe20000010022 */
[----:B------:R-:W-:Y:S01]  /*2000*/  FSETP.NEU.AND P0, PT, R8, RZ, PT ;  /* 0x000000ff0800720b */ /* 0x000fe20003f0d000 */
[----:B------:R-:W-:Y:S01]  /*2010*/  FFMA.FTZ R25, R26, R23, -0.72134751081466674805 ;  /* 0xbf38aa3b1a197423 */ /* 0x000fe20000010017 */
[----:B------:R-:W-:Y:S02]  /*2020*/  IMAD R21, R14, 0x2, R19 ;  /* 0x000000020e157824 */ /* 0x000fe400078e0213 */
[----:B------:R-:W-:Y:S01]  /*2030*/  FADD R43, R43, R34 ;  /* 0x000000222b2b7221 */ /* 0x000fe20000000000 */
[----:B------:R-:W-:Y:S01]  /*2040*/  @P1 FFMA.FTZ R43, R8, R35, +INF ;  /* 0x7f800000082b1423 */ /* 0x000fe20000010023 */
[----:B------:R-:W-:Y:S01]  /*2050*/  F2FP.F16.F32.PACK_AB R8, R20, R39 ;  /* 0x000000271408723e */ /* 0x000fe200000000ff */
[----:B------:R-:W-:Y:S01]  /*2060*/  IMAD R23, R14, 0x2, R21 ;  /* 0x000000020e177824 */ /* 0x000fe200078e0215 */
[----:B------:R-:W-:Y:S01]  /*2070*/  F2FP.F16.F32.PACK_AB R9, R9, R22 ;  /* 0x000000160909723e */ /* 0x000fe200000000ff */
[----:B------:R-:W-:Y:S01]  /*2080*/  FMUL R27, R26, R25 ;  /* 0x000000191a1b7220 */ /* 0x000fe20000400000 */
[----:B------:R-:W-:Y:S01]  /*2090*/  F2FP.F16.F32.PACK_AB R10, R10, R37 ;  /* 0x000000250a0a723e */ /* 0x000fe200000000ff */
[----:B------:R-:W-:Y:S01]  /*20a0*/  IMAD R25, R14, 0x2, R23 ;  /* 0x000000020e197824 */ /* 0x000fe200078e0217 */
[----:B------:R-:W-:Y:S01]  /*20b0*/  F2FP.F16.F32.PACK_AB R11, R11, R18 ;  /* 0x000000120b0b723e */ /* 0x000fe200000000ff */
[----:B------:R-:W-:Y:S01]  /*20c0*/  BAR.SYNC.DEFER_BLOCKING 0x0 ;  /* 0x0000000000007b1d */ /* 0x000fe20000010000 */
[----:B------:R-:W-:Y:S01]  /*20d0*/  FMUL R29, R26, R27 ;  /* 0x0000001b1a1d7220 */ /* 0x000fe20000400000 */
[----:B------:R-:W-:-:S02]  /*20e0*/  ISETP.GE.U32.AND P2, PT, R16, 0x7f800000, PT ;  /* 0x7f8000001000780c */ /* 0x000fc40003f46070 */
[----:B------:R-:W-:Y:S01]  /*20f0*/  LEA R27, R14, R25, 0x1 ;  /* 0x000000190e1b7211 */ /* 0x000fe200078e08ff */
[----:B------:R-:W-:Y:S01]  /*2100*/  FFMA.FTZ R31, R26, 1.4426950216293334961, R29 ;  /* 0x3fb8aa3b1a1f7823 */ /* 0x000fe2000001001d */
[----:B------:R-:W-:Y:S01]  /*2110*/  ULDC.64 UR4, c[0x0][0x270] ;  /* 0x00009c0000047ab9 */ /* 0x000fe20000000a00 */
[----:B------:R-:W-:Y:S01]  /*2120*/  FSETP.NEU.AND P1, PT, R16, RZ, PT ;  /* 0x000000ff1000720b */ /* 0x000fe20003f2d000 */
[----:B------:R-:W-:Y:S01]  /*2130*/  UIMAD UR4, UR7, UR4, URZ ;  /* 0x00000004070472a4 */ /* 0x000fe2000f8e023f */
[----:B------:R-:W-:Y:S02]  /*2140*/  IMAD R26, R0, UR5, RZ ;  /* 0x00000005001a7c24 */ /* 0x000fe4000f8e02ff */
[----:B------:R-:W-:Y:S01]  /*2150*/  FADD R42, R42, R31 ;  /* 0x0000001f2a2a7221 */ /* 0x000fe20000000000 */
[----:B------:R-:W-:Y:S01]  /*2160*/  IMAD R29, R14, 0x2, R27 ;  /* 0x000000020e1d7824 */ /* 0x000fe200078e021b */
[----:B------:R-:W-:Y:S01]  /*2170*/  USHF.L.U32 UR6, UR4, 0x1, URZ ;  /* 0x0000000104067899 */ /* 0x000fe2000800063f */
[C---:B------:R-:W-:Y:S01]  /*2180*/  IMAD.HI R46, R26.reuse, 0x2, RZ ;  /* 0x000000021a2e7827 */ /* 0x040fe200078e02ff */
[----:B------:R-:W-:Y:S01]  /*2190*/  SHF.L.U32 R33, R26, 0x1, RZ ;  /* 0x000000011a217819 */ /* 0x000fe200000006ff */
[----:B------:R-:W-:Y:S01]  /*21a0*/  UIMAD.WIDE UR4, UR4, 0x2, URZ ;  /* 0x00000002040478a5 */ /* 0x000fe2000f8e023f */
[----:B------:R-:W-:Y:S01]  /*21b0*/  LEA.HI R13, R13, R36, RZ, 0x1f ;  /* 0x000000240d0d7211 */ /* 0x000fe200078ff8ff */
[----:B------:R-:W-:Y:S01]  /*21c0*/  IMAD R31, R14, 0x2, R29 ;  /* 0x000000020e1f7824 */ /* 0x000fe200078e021d */
[----:B-1----:R-:W-:-:S03]  /*21d0*/  IADD3 R44, P3, P4, R33, UR6, R44 ;  /* 0x00000006212c7c10 */ /* 0x002fc6000fc7e02c */
[----:B------:R-:W-:Y:S01]  /*21e0*/  IMAD R33, R14, 0x2, R31 ;  /* 0x000000020e217824 */ /* 0x000fe200078e021f */
[----:B------:R-:W-:Y:S01]  /*21f0*/  IADD3.X R46, R46, UR5, R45, P3, P4 ;  /* 0x000000052e2e7c10 */ /* 0x000fe20009fe842d */
[----:B------:R-:W-:Y:S01]  /*2200*/  @P2 IMAD.MOV.U32 R45, RZ, RZ, 0x7f800000 ;  /* 0x7f800000ff2d2424 */ /* 0x000fe200078e00ff */
[----:B------:R1:W-:Y:S01]  /*2210*/  STSM.16.M88.4 [R24], R8 ;  /* 0x0000000818007844 */ /* 0x0003e20000000200 */
[----:B------:R-:W-:Y:S01]  /*2220*/  BAR.SYNC.DEFER_BLOCKING 0x0 ;  /* 0x0000000000007b1d */ /* 0x000fe20000010000 */
[----:B------:R-:W-:Y:S01]  /*2230*/  LEA R35, R14, R33, 0x1 ;  /* 0x000000210e237211 */ /* 0x000fe200078e08ff */
[----:B------:R-:W-:Y:S01]  /*2240*/  @P2 FFMA.FTZ R42, R16, R45, +INF ;  /* 0x7f800000102a2423 */ /* 0x000fe2000001002d */
[-C--:B------:R-:W-:Y:S02]  /*2250*/  LEA R48, P3, R41, R44.reuse, 0x1 ;  /* 0x0000002c29307211 */ /* 0x080fe400078608ff */
[----:B------:R-:W-:Y:S01]  /*2260*/  LEA R18, P4, R19, R44, 0x1 ;  /* 0x0000002c13127211 */ /* 0x000fe200078808ff */
[C---:B------:R-:W-:Y:S01]  /*2270*/  IMAD R37, R14.reuse, 0x2, R35 ;  /* 0x000000020e257824 */ /* 0x040fe200078e0223 */
[----:B------:R-:W-:Y:S01]  /*2280*/  LEA.HI.X.SX32 R49, R41, R46, 0x1, P3 ;  /* 0x0000002e29317211 */ /* 0x000fe200018f0eff */
[----:B------:R-:W-:Y:S01]  /*2290*/  ULDC UR4, c[0x0][0x27c] ;  /* 0x00009f0000047ab9 */ /* 0x000fe20000000800 */
[----:B------:R-:W-:Y:S01]  /*22a0*/  LEA R16, P3, R17, R44, 0x1 ;  /* 0x0000002c11107211 */ /* 0x000fe200078608ff */
[----:B------:R-:W-:Y:S01]  /*22b0*/  UIMAD UR4, UR7, UR4, URZ ;  /* 0x00000004070472a4 */ /* 0x000fe2000f8e023f */
[----:B------:R-:W-:-:S02]  /*22c0*/  LEA R39, R14, R37, 0x1 ;  /* 0x000000250e277211 */ /* 0x000fc400078e08ff */
[-C--:B------:R-:W-:Y:S01]  /*22d0*/  LEA R20, P5, R21, R44.reuse, 0x1 ;  /* 0x0000002c15147211 */ /* 0x080fe200078a08ff */
[----:B------:R-:W-:Y:S01]  /*22e0*/  USHF.L.U32 UR6, UR4, 0x2, URZ ;  /* 0x0000000204067899 */ /* 0x000fe2000800063f */
[----:B------:R-:W-:Y:S01]  /*22f0*/  LEA R22, P6, R23, R44, 0x1 ;  /* 0x0000002c17167211 */ /* 0x000fe200078c08ff */
[C---:B------:R-:W-:Y:S01]  /*2300*/  IMAD R41, R14.reuse, 0x2, R39 ;  /* 0x000000020e297824 */ /* 0x040fe200078e0227 */
[-C--:B------:R-:W-:Y:S01]  /*2310*/  LEA.HI.X.SX32 R17, R17, R46.reuse, 0x1, P3 ;  /* 0x0000002e11117211 */ /* 0x080fe200018f0eff */
[----:B------:R-:W-:Y:S01]  /*2320*/  UIMAD.WIDE UR4, UR4, 0x4, URZ ;  /* 0x00000004040478a5 */ /* 0x000fe2000f8e023f */
[----:B------:R-:W-:Y:S01]  /*2330*/  LEA.HI.X.SX32 R19, R19, R46, 0x1, P4 ;  /* 0x0000002e13137211 */ /* 0x000fe200020f0eff */
[----:B------:R-:W-:Y:S01]  /*2340*/  IMAD R45, R14, 0x2, R41 ;  /* 0x000000020e2d7824 */ /* 0x000fe200078e0229 */
[----:B------:R-:W-:Y:S02]  /*2350*/  LEA R14, P2, R15, R44, 0x1 ;  /* 0x0000002c0f0e7211 */ /* 0x000fe400078408ff */
[-C--:B------:R-:W-:Y:S01]  /*2360*/  LEA.HI.X.SX32 R21, R21, R46.reuse, 0x1, P5 ;  /* 0x0000002e15157211 */ /* 0x080fe200028f0eff */
[----:B------:R2:W3:Y:S01]  /*2370*/  LDS.128 R8, [R38+UR20] ;  /* 0x0000001426087984 */ /* 0x0004e20008000c00 */
[----:B------:R-:W-:-:S02]  /*2380*/  LEA.HI.X.SX32 R15, R15, R46, 0x1, P2 ;  /* 0x0000002e0f0f7211 */ /* 0x000fc400010f0eff */
[-C--:B-1----:R-:W-:Y:S01]  /*2390*/  LEA R24, P2, R25, R44.reuse, 0x1 ;  /* 0x0000002c19187211 */ /* 0x082fe200078408ff */
[----:B0-----:R0:W-:Y:S01]  /*23a0*/  STG.E.U16 desc[UR22][R48.64], R4 ;  /* 0x0000000430007986 */ /* 0x0011e2000c101516 */
[-C--:B------:R-:W-:Y:S02]  /*23b0*/  LEA R26, P3, R27, R44.reuse, 0x1 ;  /* 0x0000002c1b1a7211 */ /* 0x080fe400078608ff */
[-C--:B------:R-:W-:Y:S01]  /*23c0*/  LEA R28, P4, R29, R44.reuse, 0x1 ;  /* 0x0000002c1d1c7211 */ /* 0x080fe200078808ff */
[----:B------:R1:W-:Y:S01]  /*23d0*/  STG.E.U16 desc[UR22][R14.64], R5 ;  /* 0x000000050e007986 */ /* 0x0003e2000c101516 */
[----:B------:R-:W-:Y:S02]  /*23e0*/  LEA R30, P5, R31, R44, 0x1 ;  /* 0x0000002c1f1e7211 */ /* 0x000fe400078a08ff */
[----:B------:R-:W-:Y:S01]  /*23f0*/  LEA.HI.X.SX32 R23, R23, R46, 0x1, P6 ;  /* 0x0000002e17177211 */ /* 0x000fe200030f0eff */
[----:B------:R4:W-:Y:S01]  /*2400*/  STG.E.U16 desc[UR22][R16.64], R6 ;  /* 0x0000000610007986 */ /* 0x0009e2000c101516 */
[----:B------:R-:W-:-:S02]  /*2410*/  LEA R32, P6, R33, R44, 0x1 ;  /* 0x0000002c21207211 */ /* 0x000fc400078c08ff */
[-C--:B------:R-:W-:Y:S01]  /*2420*/  LEA.HI.X.SX32 R25, R25, R46.reuse, 0x1, P2 ;  /* 0x0000002e19197211 */ /* 0x080fe200010f0eff */
[----:B------:R5:W-:Y:S01]  /*2430*/  STG.E.U16 desc[UR22][R18.64], R7 ;  /* 0x0000000712007986 */ /* 0x000be2000c101516 */
[-C--:B------:R-:W-:Y:S02]  /*2440*/  LEA.HI.X.SX32 R27, R27, R46.reuse, 0x1, P3 ;  /* 0x0000002e1b1b7211 */ /* 0x080fe400018f0eff */
[-C--:B------:R-:W-:Y:S02]  /*2450*/  LEA.HI.X.SX32 R29, R29, R46.reuse, 0x1, P4 ;  /* 0x0000002e1d1d7211 */ /* 0x080fe400020f0eff */
[----:B------:R-:W-:Y:S02]  /*2460*/  LEA.HI.X.SX32 R31, R31, R46, 0x1, P5 ;  /* 0x0000002e1f1f7211 */ /* 0x000fe400028f0eff */
[-C--:B------:R-:W-:Y:S02]  /*2470*/  LEA R34, P2, R35, R44.reuse, 0x1 ;  /* 0x0000002c23227211 */ /* 0x080fe400078408ff */
[----:B------:R-:W-:-:S02]  /*2480*/  LEA R36, P3, R37, R44, 0x1 ;  /* 0x0000002c25247211 */ /* 0x000fc400078608ff */
[-C--:B--2---:R-:W-:Y:S02]  /*2490*/  LEA R38, P4, R39, R44.reuse, 0x1 ;  /* 0x0000002c27267211 */ /* 0x084fe400078808ff */
[----:B------:R-:W-:Y:S02]  /*24a0*/  LEA R40, P5, R41, R44, 0x1 ;  /* 0x0000002c29287211 */ /* 0x000fe400078a08ff */
[----:B------:R-:W-:Y:S02]  /*24b0*/  LEA.HI.X.SX32 R33, R33, R46, 0x1, P6 ;  /* 0x0000002e21217211 */ /* 0x000fe400030f0eff */
[----:B------:R-:W-:Y:S02]  /*24c0*/  LEA R44, P6, R45, R44, 0x1 ;  /* 0x0000002c2d2c7211 */ /* 0x000fe400078c08ff */
[----:B0-----:R-:W-:Y:S02]  /*24d0*/  PRMT R4, R4, 0x7632, R4 ;  /* 0x0000763204047816 */ /* 0x001fe40000000004 */
[----:B-1----:R-:W-:-:S02]  /*24e0*/  PRMT R15, R5, 0x7632, R15 ;  /* 0x00007632050f7816 */ /* 0x002fc4000000000f */
[-C--:B------:R-:W-:Y:S01]  /*24f0*/  LEA.HI.X.SX32 R35, R35, R46.reuse, 0x1, P2 ;  /* 0x0000002e23237211 */ /* 0x080fe200010f0eff */
[----:B------:R0:W-:Y:S01]  /*2500*/  STG.E.U16 desc[UR22][R20.64], R4 ;  /* 0x0000000414007986 */ /* 0x0001e2000c101516 */
[-C--:B------:R-:W-:Y:S02]  /*2510*/  LEA.HI.X.SX32 R37, R37, R46.reuse, 0x1, P3 ;  /* 0x0000002e25257211 */ /* 0x080fe400018f0eff */
[-C--:B------:R-:W-:Y:S01]  /*2520*/  LEA.HI.X.SX32 R39, R39, R46.reuse, 0x1, P4 ;  /* 0x0000002e27277211 */ /* 0x080fe200020f0eff */
[----:B------:R1:W-:Y:S01]  /*2530*/  STG.E.U16 desc[UR22][R22.64], R15 ;  /* 0x0000000f16007986 */ /* 0x0003e2000c101516 */
[-C--:B------:R-:W-:Y:S02]  /*2540*/  LEA.HI.X.SX32 R41, R41, R46.reuse, 0x1, P5 ;  /* 0x0000002e29297211 */ /* 0x080fe400028f0eff */
[----:B------:R-:W-:Y:S02]  /*2550*/  LEA.HI.X.SX32 R45, R45, R46, 0x1, P6 ;  /* 0x0000002e2d2d7211 */ /* 0x000fe400030f0eff */
[----:B----4-:R-:W-:-:S02]  /*2560*/  PRMT R17, R6, 0x7632, R17 ;  /* 0x0000763206117816 */ /* 0x010fc40000000011 */
[----:B------:R-:W-:Y:S02]  /*2570*/  PRMT R46, R7, 0x7632, R46 ;  /* 0x00007632072e7816 */ /* 0x000fe4000000002e */
[----:B---3--:R-:W-:Y:S01]  /*2580*/  PRMT R14, R8, 0x7632, R14 ;  /* 0x00007632080e7816 */ /* 0x008fe2000000000e */
[----:B------:R1:W-:Y:S01]  /*2590*/  STG.E.U16 desc[UR22][R24.64], R17 ;  /* 0x0000001118007986 */ /* 0x0003e2000c101516 */
[----:B-----5:R-:W-:Y:S01]  /*25a0*/  PRMT R19, R9, 0x7632, R19 ;  /* 0x0000763209137816 */ /* 0x020fe20000000013 */
[----:B------:R-:W2:Y:S01]  /*25b0*/  LDC.64 R6, c[0x0][0x230] ;  /* 0x00008c00ff067b82 */ /* 0x000ea20000000a00 */
[----:B------:R-:W-:Y:S01]  /*25c0*/  PRMT R16, R10, 0x7632, R16 ;  /* 0x000076320a107816 */ /* 0x000fe20000000010 */
[----:B------:R1:W-:Y:S01]  /*25d0*/  STG.E.U16 desc[UR22][R26.64], R46 ;  /* 0x0000002e1a007986 */ /* 0x0003e2000c101516 */
[----:B------:R-:W-:Y:S02]  /*25e0*/  PRMT R18, R11, 0x7632, R18 ;  /* 0x000076320b127816 */ /* 0x000fe40000000012 */
[----:B------:R-:W-:Y:S01]  /*25f0*/  LOP3.LUT P2, RZ, R12, 0x40, RZ, 0xc0, !PT ;  /* 0x000000400cff7812 */ /* 0x000fe2000784c0ff */
[----:B------:R1:W-:Y:S01]  /*2600*/  STG.E.U16 desc[UR22][R28.64], R8 ;  /* 0x000000081c007986 */ /* 0x0003e2000c101516 */
[----:B0-----:R-:W-:-:S02]  /*2610*/  FSEL R4, R43, -INF , P0 ;  /* 0xff8000002b047808 */ /* 0x001fc40000000000 */
[----:B------:R-:W-:Y:S01]  /*2620*/  FSEL R5, R42, -INF , P1 ;  /* 0xff8000002a057808 */ /* 0x000fe20000800000 */
[----:B------:R1:W-:Y:S01]  /*2630*/  STG.E.U16 desc[UR22][R30.64], R9 ;  /* 0x000000091e007986 */ /* 0x0003e2000c101516 */
[----:B------:R-:W-:Y:S01]  /*2640*/  SHF.L.U32 R12, R12, 0x1, RZ ;  /* 0x000000010c0c7819 */ /* 0x000fe200000006ff */
[----:B------:R-:W-:Y:S01]  /*2650*/  FFMA R4, R4, 0.69314718246459960938, R3 ;  /* 0x3f31721804047823 */ /* 0x000fe20000000003 */
[----:B------:R-:W-:Y:S01]  /*2660*/  IMAD.SHL.U32 R3, R0, 0x4, RZ ;  /* 0x0000000400037824 */ /* 0x000fe200078e00ff */
[----:B------:R1:W-:Y:S01]  /*2670*/  STG.E.U16 desc[UR22][R32.64], R10 ;  /* 0x0000000a20007986 */ /* 0x0003e2000c101516 */
[----:B------:R-:W-:Y:S01]  /*2680*/  FFMA R5, R5, 0.69314718246459960938, R2 ;  /* 0x3f31721805057823 */ /* 0x000fe20000000002 */
[----:B------:R-:W-:Y:S01]  /*2690*/  LOP3.LUT R12, R12, 0xf8, RZ, 0xc0, !PT ;  /* 0x000000f80c0c7812 */ /* 0x000fe200078ec0ff */
[----:B------:R-:W-:Y:S01]  /*26a0*/  IMAD.HI R0, R0, 0x4, RZ ;  /* 0x0000000400007827 */ /* 0x000fe200078e02ff */
[----:B------:R1:W-:Y:S04]  /*26b0*/  STG.E.U16 desc[UR22][R34.64], R11 ;  /* 0x0000000b22007986 */ /* 0x0003e8000c101516 */
[----:B------:R1:W-:Y:S01]  /*26c0*/  STG.E.U16 desc[UR22][R36.64], R14 ;  /* 0x0000000e24007986 */ /* 0x0003e2000c101516 */
[----:B--2---:R-:W-:-:S03]  /*26d0*/  IADD3 R2, P0, P1, R3, UR6, R6 ;  /* 0x0000000603027c10 */ /* 0x004fc6000f91e006 */
[----:B------:R1:W-:Y:S01]  /*26e0*/  STG.E.U16 desc[UR22][R38.64], R19 ;  /* 0x0000001326007986 */ /* 0x0003e2000c101516 */
[----:B------:R-:W-:-:S03]  /*26f0*/  IADD3.X R3, R0, UR5, R7, P0, P1 ;  /* 0x0000000500037c10 */ /* 0x000fc600087e2407 */
[----:B------:R1:W-:Y:S04]  /*2700*/  STG.E.U16 desc[UR22][R40.64], R16 ;  /* 0x0000001028007986 */ /* 0x0003e8000c101516 */
[----:B------:R1:W-:Y:S01]  /*2710*/  STG.E.U16 desc[UR22][R44.64], R18 ;  /* 0x000000122c007986 */ /* 0x0003e2000c101516 */
[----:B------:R-:W-:Y:S06]  /*2720*/  BAR.SYNC.DEFER_BLOCKING 0x0 ;  /* 0x0000000000007b1d */ /* 0x000fec0000010000 */
[----:B------:R1:W-:Y:S02]  /*2730*/  STS.64 [R12+UR20], R4 ;  /* 0x000000040c007988 */ /* 0x0003e40008000a14 */
[----:B------:R-:W-:Y:S06]  /*2740*/  BAR.SYNC.DEFER_BLOCKING 0x0 ;  /* 0x0000000000007b1d */ /* 0x000fec0000010000 */
[----:B------:R-:W-:Y:S05]  /*2750*/  @P2 EXIT ;  /* 0x000000000000294d */ /* 0x000fea0003800000 */
[----:B------:R-:W0:Y:S04]  /*2760*/  LDS R13, [R13] ;  /* 0x000000000d0d7984 */ /* 0x000e280000000800 */
[----:B0-----:R-:W-:Y:S01]  /*2770*/  STG.E desc[UR22][R2.64], R13 ;  /* 0x0000000d02007986 */ /* 0x001fe2000c101916 */
[----:B------:R-:W-:Y:S05]  /*2780*/  EXIT ;  /* 0x000000000000794d */ /* 0x000fea0003800000 */
.L_x_2:
[----:B------:R-:W-:-:S00]  /*2790*/  BRA `(.L_x_2) ;  /* 0xfffffffc00fc7947 */ /* 0x000fc0000383ffff */
[----:B------:R-:W-:-:S00]  /*27a0*/  NOP ;  /* 0x0000000000007918 */ /* 0x000fc00000000000 */
        /* <DEDUP_REMOVED lines=13> */
.L_x_3:


//--------------------- .nv.global.init           --------------------------
	.section	.nv.global.init,"aw",@progbits
.nv.global.init:
	.type		_$_str,@object
	.size		_$_str,(.L_0 - _$_str)
_$_str:
        /*0000*/ 	.byte	0x5f, 0x5f, 0x43, 0x55, 0x44, 0x41, 0x5f, 0x46, 0x54, 0x5a, 0x00
.L_0:


//--------------------- .nv.shared.attn_fwd       --------------------------
	.section	.nv.shared.attn_fwd,"aw",@nobits
	.sectionflags	@""
	.align	16
	.zero		1024


//--------------------- .nv.shared.reserved.0     --------------------------
	.section	.nv.shared.reserved.0,"aw",@nobits
	.weak		__nv_reservedSMEM_offset_0_alias
	.size		__nv_reservedSMEM_offset_0_alias, 0, 0
	.other		__nv_reservedSMEM_offset_0_alias,@"STO_CUDA_RESERVED_SHARED STV_DEFAULT"
__nv_reservedSMEM_offset_0_alias:
	.zero		0


//--------------------- .nv.constant0.attn_fwd    --------------------------
	.section	.nv.constant0.attn_fwd,"a",@progbits
	.sectionflags	@""
	.align	4
.nv.constant0.attn_fwd:
	.zero		664


//--------------------- SYMBOLS --------------------------

	.type		.nv.reservedSmem.offset0,@object
	.size		.nv.reservedSmem.offset0,0x4
